//
// Generated by NVIDIA NVVM Compiler
//
// Compiler Build ID: CL-36424714
// Cuda compilation tools, release 13.0, V13.0.88
// Based on NVVM 20.0.0
//

.version 9.0
.target sm_100
.address_size 64

	// .globl	_Z13random_matrixPiiiiijP17curandStateXORWOW
.global .align 4 .b8 precalc_xorwow_matrix[102400];
.global .align 4 .b8 precalc_xorwow_offset_matrix[102400];
.global .align 4 .b8 mrg32k3aM1[2304];
.global .align 4 .b8 mrg32k3aM2[2304];
.global .align 4 .b8 mrg32k3aM1SubSeq[2016];
.global .align 4 .b8 mrg32k3aM2SubSeq[2016];
.global .align 4 .b8 mrg32k3aM1Seq[2304];
.global .align 4 .b8 mrg32k3aM2Seq[2304];
.const .align 8 .b8 __cr_lgamma_table[72];

.visible .entry _Z13random_matrixPiiiiijP17curandStateXORWOW(
	.param .u64 .ptr .align 1 _Z13random_matrixPiiiiijP17curandStateXORWOW_param_0,
	.param .u32 _Z13random_matrixPiiiiijP17curandStateXORWOW_param_1,
	.param .u32 _Z13random_matrixPiiiiijP17curandStateXORWOW_param_2,
	.param .u32 _Z13random_matrixPiiiiijP17curandStateXORWOW_param_3,
	.param .u32 _Z13random_matrixPiiiiijP17curandStateXORWOW_param_4,
	.param .u32 _Z13random_matrixPiiiiijP17curandStateXORWOW_param_5,
	.param .u64 .ptr .align 1 _Z13random_matrixPiiiiijP17curandStateXORWOW_param_6
)
{
	.reg .pred 	%p<27>;
	.reg .b32 	%r<463>;
	.reg .b64 	%rd<22>;

	ld.param.u64 	%rd8, [_Z13random_matrixPiiiiijP17curandStateXORWOW_param_0];
	ld.param.u32 	%r207, [_Z13random_matrixPiiiiijP17curandStateXORWOW_param_1];
	ld.param.u32 	%r203, [_Z13random_matrixPiiiiijP17curandStateXORWOW_param_2];
	ld.param.u32 	%r204, [_Z13random_matrixPiiiiijP17curandStateXORWOW_param_3];
	ld.param.u32 	%r205, [_Z13random_matrixPiiiiijP17curandStateXORWOW_param_4];
	ld.param.u32 	%r206, [_Z13random_matrixPiiiiijP17curandStateXORWOW_param_5];
	ld.param.u64 	%rd9, [_Z13random_matrixPiiiiijP17curandStateXORWOW_param_6];
	mov.u32 	%r209, %tid.x;
	mov.u32 	%r210, %ntid.x;
	mov.u32 	%r211, %ctaid.x;
	mad.lo.s32 	%r1, %r210, %r211, %r209;
	mov.u32 	%r212, %tid.y;
	mov.u32 	%r213, %ntid.y;
	mov.u32 	%r214, %ctaid.y;
	mad.lo.s32 	%r215, %r213, %r214, %r212;
	setp.ge.s32 	%p1, %r1, %r203;
	setp.ge.s32 	%p2, %r215, %r207;
	or.pred  	%p3, %p1, %p2;
	@%p3 bra 	$L__BB0_44;
	cvta.to.global.u64 	%rd10, %rd9;
	mad.lo.s32 	%r218, %r203, %r215, %r1;
	cvt.s64.s32 	%rd1, %r218;
	mul.wide.s32 	%rd11, %r218, 48;
	add.s64 	%rd2, %rd10, %rd11;
	xor.b32  	%r219, %r206, -1429050551;
	mul.lo.s32 	%r3, %r219, 1099087573;
	add.s32 	%r220, %r3, -638133224;
	add.s32 	%r377, %r3, 123456789;
	st.global.v2.u32 	[%rd2], {%r220, %r377};
	xor.b32  	%r376, %r3, 362436069;
	mov.b32 	%r375, -123459836;
	st.global.v2.u32 	[%rd2+8], {%r376, %r375};
	add.s32 	%r373, %r3, 5783321;
	mov.b32 	%r374, -589760388;
	st.global.v2.u32 	[%rd2+16], {%r374, %r373};
	setp.eq.s32 	%p4, %r218, 0;
	@%p4 bra 	$L__BB0_43;
	mov.b32 	%r359, 0;
	mov.b32 	%r375, -123459836;
	mov.b32 	%r374, -589760388;
	mov.u64 	%rd13, precalc_xorwow_matrix;
	mov.u64 	%rd21, %rd1;
$L__BB0_3:
	and.b64  	%rd4, %rd21, 3;
	setp.eq.s64 	%p5, %rd4, 0;
	@%p5 bra 	$L__BB0_42;
	mul.wide.u32 	%rd12, %r359, 3200;
	add.s64 	%rd5, %rd13, %rd12;
	cvt.u32.u64 	%r13, %rd4;
	mov.b32 	%r360, 0;
$L__BB0_5:
	mov.b32 	%r373, 0;
	mov.u32 	%r374, %r373;
	mov.u32 	%r375, %r373;
	mov.u32 	%r376, %r373;
	mov.u32 	%r377, %r373;
	mov.u32 	%r366, %r373;
$L__BB0_6:
	mul.wide.u32 	%rd14, %r366, 4;
	add.s64 	%rd15, %rd2, %rd14;
	ld.global.u32 	%r21, [%rd15+4];
	shl.b32 	%r22, %r366, 5;
	mov.b32 	%r372, 0;
$L__BB0_7:
	.pragma "nounroll";
	shr.u32 	%r227, %r21, %r372;
	and.b32  	%r228, %r227, 1;
	setp.eq.b32 	%p6, %r228, 1;
	not.pred 	%p7, %p6;
	add.s32 	%r229, %r22, %r372;
	mul.lo.s32 	%r230, %r229, 5;
	mul.wide.u32 	%rd16, %r230, 4;
	add.s64 	%rd6, %rd5, %rd16;
	@%p7 bra 	$L__BB0_9;
	ld.global.u32 	%r231, [%rd6];
	xor.b32  	%r377, %r377, %r231;
	ld.global.u32 	%r232, [%rd6+4];
	xor.b32  	%r376, %r376, %r232;
	ld.global.u32 	%r233, [%rd6+8];
	xor.b32  	%r375, %r375, %r233;
	ld.global.u32 	%r234, [%rd6+12];
	xor.b32  	%r374, %r374, %r234;
	ld.global.u32 	%r235, [%rd6+16];
	xor.b32  	%r373, %r373, %r235;
$L__BB0_9:
	and.b32  	%r237, %r227, 2;
	setp.eq.s32 	%p8, %r237, 0;
	@%p8 bra 	$L__BB0_11;
	ld.global.u32 	%r238, [%rd6+20];
	xor.b32  	%r377, %r377, %r238;
	ld.global.u32 	%r239, [%rd6+24];
	xor.b32  	%r376, %r376, %r239;
	ld.global.u32 	%r240, [%rd6+28];
	xor.b32  	%r375, %r375, %r240;
	ld.global.u32 	%r241, [%rd6+32];
	xor.b32  	%r374, %r374, %r241;
	ld.global.u32 	%r242, [%rd6+36];
	xor.b32  	%r373, %r373, %r242;
$L__BB0_11:
	and.b32  	%r244, %r227, 4;
	setp.eq.s32 	%p9, %r244, 0;
	@%p9 bra 	$L__BB0_13;
	ld.global.u32 	%r245, [%rd6+40];
	xor.b32  	%r377, %r377, %r245;
	ld.global.u32 	%r246, [%rd6+44];
	xor.b32  	%r376, %r376, %r246;
	ld.global.u32 	%r247, [%rd6+48];
	xor.b32  	%r375, %r375, %r247;
	ld.global.u32 	%r248, [%rd6+52];
	xor.b32  	%r374, %r374, %r248;
	ld.global.u32 	%r249, [%rd6+56];
	xor.b32  	%r373, %r373, %r249;
$L__BB0_13:
	and.b32  	%r251, %r227, 8;
	setp.eq.s32 	%p10, %r251, 0;
	@%p10 bra 	$L__BB0_15;
	ld.global.u32 	%r252, [%rd6+60];
	xor.b32  	%r377, %r377, %r252;
	ld.global.u32 	%r253, [%rd6+64];
	xor.b32  	%r376, %r376, %r253;
	ld.global.u32 	%r254, [%rd6+68];
	xor.b32  	%r375, %r375, %r254;
	ld.global.u32 	%r255, [%rd6+72];
	xor.b32  	%r374, %r374, %r255;
	ld.global.u32 	%r256, [%rd6+76];
	xor.b32  	%r373, %r373, %r256;
$L__BB0_15:
	and.b32  	%r258, %r227, 16;
	setp.eq.s32 	%p11, %r258, 0;
	@%p11 bra 	$L__BB0_17;
	ld.global.u32 	%r259, [%rd6+80];
	xor.b32  	%r377, %r377, %r259;
	ld.global.u32 	%r260, [%rd6+84];
	xor.b32  	%r376, %r376, %r260;
	ld.global.u32 	%r261, [%rd6+88];
	xor.b32  	%r375, %r375, %r261;
	ld.global.u32 	%r262, [%rd6+92];
	xor.b32  	%r374, %r374, %r262;
	ld.global.u32 	%r263, [%rd6+96];
	xor.b32  	%r373, %r373, %r263;
$L__BB0_17:
	and.b32  	%r265, %r227, 32;
	setp.eq.s32 	%p12, %r265, 0;
	@%p12 bra 	$L__BB0_19;
	ld.global.u32 	%r266, [%rd6+100];
	xor.b32  	%r377, %r377, %r266;
	ld.global.u32 	%r267, [%rd6+104];
	xor.b32  	%r376, %r376, %r267;
	ld.global.u32 	%r268, [%rd6+108];
	xor.b32  	%r375, %r375, %r268;
	ld.global.u32 	%r269, [%rd6+112];
	xor.b32  	%r374, %r374, %r269;
	ld.global.u32 	%r270, [%rd6+116];
	xor.b32  	%r373, %r373, %r270;
$L__BB0_19:
	and.b32  	%r272, %r227, 64;
	setp.eq.s32 	%p13, %r272, 0;
	@%p13 bra 	$L__BB0_21;
	ld.global.u32 	%r273, [%rd6+120];
	xor.b32  	%r377, %r377, %r273;
	ld.global.u32 	%r274, [%rd6+124];
	xor.b32  	%r376, %r376, %r274;
	ld.global.u32 	%r275, [%rd6+128];
	xor.b32  	%r375, %r375, %r275;
	ld.global.u32 	%r276, [%rd6+132];
	xor.b32  	%r374, %r374, %r276;
	ld.global.u32 	%r277, [%rd6+136];
	xor.b32  	%r373, %r373, %r277;
$L__BB0_21:
	and.b32  	%r279, %r227, 128;
	setp.eq.s32 	%p14, %r279, 0;
	@%p14 bra 	$L__BB0_23;
	ld.global.u32 	%r280, [%rd6+140];
	xor.b32  	%r377, %r377, %r280;
	ld.global.u32 	%r281, [%rd6+144];
	xor.b32  	%r376, %r376, %r281;
	ld.global.u32 	%r282, [%rd6+148];
	xor.b32  	%r375, %r375, %r282;
	ld.global.u32 	%r283, [%rd6+152];
	xor.b32  	%r374, %r374, %r283;
	ld.global.u32 	%r284, [%rd6+156];
	xor.b32  	%r373, %r373, %r284;
$L__BB0_23:
	and.b32  	%r286, %r227, 256;
	setp.eq.s32 	%p15, %r286, 0;
	@%p15 bra 	$L__BB0_25;
	ld.global.u32 	%r287, [%rd6+160];
	xor.b32  	%r377, %r377, %r287;
	ld.global.u32 	%r288, [%rd6+164];
	xor.b32  	%r376, %r376, %r288;
	ld.global.u32 	%r289, [%rd6+168];
	xor.b32  	%r375, %r375, %r289;
	ld.global.u32 	%r290, [%rd6+172];
	xor.b32  	%r374, %r374, %r290;
	ld.global.u32 	%r291, [%rd6+176];
	xor.b32  	%r373, %r373, %r291;
$L__BB0_25:
	and.b32  	%r293, %r227, 512;
	setp.eq.s32 	%p16, %r293, 0;
	@%p16 bra 	$L__BB0_27;
	ld.global.u32 	%r294, [%rd6+180];
	xor.b32  	%r377, %r377, %r294;
	ld.global.u32 	%r295, [%rd6+184];
	xor.b32  	%r376, %r376, %r295;
	ld.global.u32 	%r296, [%rd6+188];
	xor.b32  	%r375, %r375, %r296;
	ld.global.u32 	%r297, [%rd6+192];
	xor.b32  	%r374, %r374, %r297;
	ld.global.u32 	%r298, [%rd6+196];
	xor.b32  	%r373, %r373, %r298;
$L__BB0_27:
	and.b32  	%r300, %r227, 1024;
	setp.eq.s32 	%p17, %r300, 0;
	@%p17 bra 	$L__BB0_29;
	ld.global.u32 	%r301, [%rd6+200];
	xor.b32  	%r377, %r377, %r301;
	ld.global.u32 	%r302, [%rd6+204];
	xor.b32  	%r376, %r376, %r302;
	ld.global.u32 	%r303, [%rd6+208];
	xor.b32  	%r375, %r375, %r303;
	ld.global.u32 	%r304, [%rd6+212];
	xor.b32  	%r374, %r374, %r304;
	ld.global.u32 	%r305, [%rd6+216];
	xor.b32  	%r373, %r373, %r305;
$L__BB0_29:
	and.b32  	%r307, %r227, 2048;
	setp.eq.s32 	%p18, %r307, 0;
	@%p18 bra 	$L__BB0_31;
	ld.global.u32 	%r308, [%rd6+220];
	xor.b32  	%r377, %r377, %r308;
	ld.global.u32 	%r309, [%rd6+224];
	xor.b32  	%r376, %r376, %r309;
	ld.global.u32 	%r310, [%rd6+228];
	xor.b32  	%r375, %r375, %r310;
	ld.global.u32 	%r311, [%rd6+232];
	xor.b32  	%r374, %r374, %r311;
	ld.global.u32 	%r312, [%rd6+236];
	xor.b32  	%r373, %r373, %r312;
$L__BB0_31:
	and.b32  	%r314, %r227, 4096;
	setp.eq.s32 	%p19, %r314, 0;
	@%p19 bra 	$L__BB0_33;
	ld.global.u32 	%r315, [%rd6+240];
	xor.b32  	%r377, %r377, %r315;
	ld.global.u32 	%r316, [%rd6+244];
	xor.b32  	%r376, %r376, %r316;
	ld.global.u32 	%r317, [%rd6+248];
	xor.b32  	%r375, %r375, %r317;
	ld.global.u32 	%r318, [%rd6+252];
	xor.b32  	%r374, %r374, %r318;
	ld.global.u32 	%r319, [%rd6+256];
	xor.b32  	%r373, %r373, %r319;
$L__BB0_33:
	and.b32  	%r321, %r227, 8192;
	setp.eq.s32 	%p20, %r321, 0;
	@%p20 bra 	$L__BB0_35;
	ld.global.u32 	%r322, [%rd6+260];
	xor.b32  	%r377, %r377, %r322;
	ld.global.u32 	%r323, [%rd6+264];
	xor.b32  	%r376, %r376, %r323;
	ld.global.u32 	%r324, [%rd6+268];
	xor.b32  	%r375, %r375, %r324;
	ld.global.u32 	%r325, [%rd6+272];
	xor.b32  	%r374, %r374, %r325;
	ld.global.u32 	%r326, [%rd6+276];
	xor.b32  	%r373, %r373, %r326;
$L__BB0_35:
	and.b32  	%r328, %r227, 16384;
	setp.eq.s32 	%p21, %r328, 0;
	@%p21 bra 	$L__BB0_37;
	ld.global.u32 	%r329, [%rd6+280];
	xor.b32  	%r377, %r377, %r329;
	ld.global.u32 	%r330, [%rd6+284];
	xor.b32  	%r376, %r376, %r330;
	ld.global.u32 	%r331, [%rd6+288];
	xor.b32  	%r375, %r375, %r331;
	ld.global.u32 	%r332, [%rd6+292];
	xor.b32  	%r374, %r374, %r332;
	ld.global.u32 	%r333, [%rd6+296];
	xor.b32  	%r373, %r373, %r333;
$L__BB0_37:
	and.b32  	%r335, %r227, 32768;
	setp.eq.s32 	%p22, %r335, 0;
	@%p22 bra 	$L__BB0_39;
	ld.global.u32 	%r336, [%rd6+300];
	xor.b32  	%r377, %r377, %r336;
	ld.global.u32 	%r337, [%rd6+304];
	xor.b32  	%r376, %r376, %r337;
	ld.global.u32 	%r338, [%rd6+308];
	xor.b32  	%r375, %r375, %r338;
	ld.global.u32 	%r339, [%rd6+312];
	xor.b32  	%r374, %r374, %r339;
	ld.global.u32 	%r340, [%rd6+316];
	xor.b32  	%r373, %r373, %r340;
$L__BB0_39:
	add.s32 	%r372, %r372, 16;
	setp.ne.s32 	%p23, %r372, 32;
	@%p23 bra 	$L__BB0_7;
	mad.lo.s32 	%r341, %r366, -31, %r22;
	add.s32 	%r366, %r341, 1;
	setp.ne.s32 	%p24, %r366, 5;
	@%p24 bra 	$L__BB0_6;
	st.global.u32 	[%rd2+4], %r377;
	st.global.u32 	[%rd2+8], %r376;
	st.global.u32 	[%rd2+12], %r375;
	st.global.u32 	[%rd2+16], %r374;
	st.global.u32 	[%rd2+20], %r373;
	add.s32 	%r360, %r360, 1;
	setp.lt.u32 	%p25, %r360, %r13;
	@%p25 bra 	$L__BB0_5;
$L__BB0_42:
	shr.u64 	%rd7, %rd21, 2;
	add.s32 	%r359, %r359, 1;
	setp.gt.u64 	%p26, %rd21, 3;
	mov.u64 	%rd21, %rd7;
	@%p26 bra 	$L__BB0_3;
$L__BB0_43:
	mov.b32 	%r342, 0;
	st.global.v2.u32 	[%rd2+24], {%r342, %r342};
	st.global.u32 	[%rd2+32], %r342;
	mov.b64 	%rd17, 0;
	st.global.u64 	[%rd2+40], %rd17;
	shr.u32 	%r343, %r377, 2;
	xor.b32  	%r344, %r343, %r377;
	st.global.v2.u32 	[%rd2+8], {%r375, %r374};
	shl.b32 	%r345, %r373, 4;
	shl.b32 	%r346, %r344, 1;
	xor.b32  	%r347, %r346, %r345;
	xor.b32  	%r348, %r347, %r344;
	xor.b32  	%r349, %r348, %r373;
	st.global.v2.u32 	[%rd2+16], {%r373, %r349};
	add.s32 	%r350, %r3, -637770787;
	st.global.v2.u32 	[%rd2], {%r350, %r376};
	add.s32 	%r351, %r349, %r350;
	rem.u32 	%r352, %r351, %r205;
	add.s32 	%r353, %r352, %r204;
	cvta.to.global.u64 	%rd18, %rd8;
	shl.b64 	%rd19, %rd1, 2;
	add.s64 	%rd20, %rd18, %rd19;
	st.global.u32 	[%rd20], %r353;
$L__BB0_44:
	ret;

}
	// .globl	_Z15rellenar_huecosPiiiiijP17curandStateXORWOW
.visible .entry _Z15rellenar_huecosPiiiiijP17curandStateXORWOW(
	.param .u64 .ptr .align 1 _Z15rellenar_huecosPiiiiijP17curandStateXORWOW_param_0,
	.param .u32 _Z15rellenar_huecosPiiiiijP17curandStateXORWOW_param_1,
	.param .u32 _Z15rellenar_huecosPiiiiijP17curandStateXORWOW_param_2,
	.param .u32 _Z15rellenar_huecosPiiiiijP17curandStateXORWOW_param_3,
	.param .u32 _Z15rellenar_huecosPiiiiijP17curandStateXORWOW_param_4,
	.param .u32 _Z15rellenar_huecosPiiiiijP17curandStateXORWOW_param_5,
	.param .u64 .ptr .align 1 _Z15rellenar_huecosPiiiiijP17curandStateXORWOW_param_6
)
{
	.reg .pred 	%p<28>;
	.reg .b32 	%r<465>;
	.reg .b64 	%rd<21>;

	ld.param.u64 	%rd9, [_Z15rellenar_huecosPiiiiijP17curandStateXORWOW_param_0];
	ld.param.u32 	%r207, [_Z15rellenar_huecosPiiiiijP17curandStateXORWOW_param_1];
	ld.param.u32 	%r203, [_Z15rellenar_huecosPiiiiijP17curandStateXORWOW_param_2];
	ld.param.u32 	%r204, [_Z15rellenar_huecosPiiiiijP17curandStateXORWOW_param_3];
	ld.param.u32 	%r205, [_Z15rellenar_huecosPiiiiijP17curandStateXORWOW_param_4];
	ld.param.u32 	%r206, [_Z15rellenar_huecosPiiiiijP17curandStateXORWOW_param_5];
	ld.param.u64 	%rd10, [_Z15rellenar_huecosPiiiiijP17curandStateXORWOW_param_6];
	mov.u32 	%r209, %tid.x;
	mov.u32 	%r210, %ntid.x;
	mov.u32 	%r211, %ctaid.x;
	mad.lo.s32 	%r1, %r210, %r211, %r209;
	mov.u32 	%r212, %tid.y;
	mov.u32 	%r213, %ntid.y;
	mov.u32 	%r214, %ctaid.y;
	mad.lo.s32 	%r215, %r213, %r214, %r212;
	setp.ge.s32 	%p1, %r1, %r203;
	setp.ge.s32 	%p2, %r215, %r207;
	or.pred  	%p3, %p1, %p2;
	@%p3 bra 	$L__BB1_45;
	cvta.to.global.u64 	%rd11, %rd9;
	mad.lo.s32 	%r216, %r203, %r215, %r1;
	cvt.s64.s32 	%rd20, %r216;
	mul.wide.s32 	%rd12, %r216, 4;
	add.s64 	%rd2, %rd11, %rd12;
	ld.global.u32 	%r217, [%rd2];
	setp.ne.s32 	%p4, %r217, -1;
	@%p4 bra 	$L__BB1_45;
	cvt.u32.u64 	%r220, %rd20;
	cvta.to.global.u64 	%rd13, %rd10;
	mad.lo.s64 	%rd3, %rd20, 48, %rd13;
	xor.b32  	%r221, %r206, -1429050551;
	mul.lo.s32 	%r3, %r221, 1099087573;
	add.s32 	%r222, %r3, -638133224;
	add.s32 	%r379, %r3, 123456789;
	st.global.v2.u32 	[%rd3], {%r222, %r379};
	xor.b32  	%r378, %r3, 362436069;
	mov.b32 	%r377, -123459836;
	st.global.v2.u32 	[%rd3+8], {%r378, %r377};
	add.s32 	%r375, %r3, 5783321;
	mov.b32 	%r376, -589760388;
	st.global.v2.u32 	[%rd3+16], {%r376, %r375};
	setp.eq.s32 	%p5, %r220, 0;
	@%p5 bra 	$L__BB1_44;
	mov.b32 	%r361, 0;
	mov.b32 	%r377, -123459836;
	mov.b32 	%r376, -589760388;
	mov.u64 	%rd15, precalc_xorwow_matrix;
$L__BB1_4:
	and.b64  	%rd5, %rd20, 3;
	setp.eq.s64 	%p6, %rd5, 0;
	@%p6 bra 	$L__BB1_43;
	mul.wide.u32 	%rd14, %r361, 3200;
	add.s64 	%rd6, %rd15, %rd14;
	cvt.u32.u64 	%r13, %rd5;
	mov.b32 	%r362, 0;
$L__BB1_6:
	mov.b32 	%r375, 0;
	mov.u32 	%r376, %r375;
	mov.u32 	%r377, %r375;
	mov.u32 	%r378, %r375;
	mov.u32 	%r379, %r375;
	mov.u32 	%r368, %r375;
$L__BB1_7:
	mul.wide.u32 	%rd16, %r368, 4;
	add.s64 	%rd17, %rd3, %rd16;
	ld.global.u32 	%r21, [%rd17+4];
	shl.b32 	%r22, %r368, 5;
	mov.b32 	%r374, 0;
$L__BB1_8:
	.pragma "nounroll";
	shr.u32 	%r229, %r21, %r374;
	and.b32  	%r230, %r229, 1;
	setp.eq.b32 	%p7, %r230, 1;
	not.pred 	%p8, %p7;
	add.s32 	%r231, %r22, %r374;
	mul.lo.s32 	%r232, %r231, 5;
	mul.wide.u32 	%rd18, %r232, 4;
	add.s64 	%rd7, %rd6, %rd18;
	@%p8 bra 	$L__BB1_10;
	ld.global.u32 	%r233, [%rd7];
	xor.b32  	%r379, %r379, %r233;
	ld.global.u32 	%r234, [%rd7+4];
	xor.b32  	%r378, %r378, %r234;
	ld.global.u32 	%r235, [%rd7+8];
	xor.b32  	%r377, %r377, %r235;
	ld.global.u32 	%r236, [%rd7+12];
	xor.b32  	%r376, %r376, %r236;
	ld.global.u32 	%r237, [%rd7+16];
	xor.b32  	%r375, %r375, %r237;
$L__BB1_10:
	and.b32  	%r239, %r229, 2;
	setp.eq.s32 	%p9, %r239, 0;
	@%p9 bra 	$L__BB1_12;
	ld.global.u32 	%r240, [%rd7+20];
	xor.b32  	%r379, %r379, %r240;
	ld.global.u32 	%r241, [%rd7+24];
	xor.b32  	%r378, %r378, %r241;
	ld.global.u32 	%r242, [%rd7+28];
	xor.b32  	%r377, %r377, %r242;
	ld.global.u32 	%r243, [%rd7+32];
	xor.b32  	%r376, %r376, %r243;
	ld.global.u32 	%r244, [%rd7+36];
	xor.b32  	%r375, %r375, %r244;
$L__BB1_12:
	and.b32  	%r246, %r229, 4;
	setp.eq.s32 	%p10, %r246, 0;
	@%p10 bra 	$L__BB1_14;
	ld.global.u32 	%r247, [%rd7+40];
	xor.b32  	%r379, %r379, %r247;
	ld.global.u32 	%r248, [%rd7+44];
	xor.b32  	%r378, %r378, %r248;
	ld.global.u32 	%r249, [%rd7+48];
	xor.b32  	%r377, %r377, %r249;
	ld.global.u32 	%r250, [%rd7+52];
	xor.b32  	%r376, %r376, %r250;
	ld.global.u32 	%r251, [%rd7+56];
	xor.b32  	%r375, %r375, %r251;
$L__BB1_14:
	and.b32  	%r253, %r229, 8;
	setp.eq.s32 	%p11, %r253, 0;
	@%p11 bra 	$L__BB1_16;
	ld.global.u32 	%r254, [%rd7+60];
	xor.b32  	%r379, %r379, %r254;
	ld.global.u32 	%r255, [%rd7+64];
	xor.b32  	%r378, %r378, %r255;
	ld.global.u32 	%r256, [%rd7+68];
	xor.b32  	%r377, %r377, %r256;
	ld.global.u32 	%r257, [%rd7+72];
	xor.b32  	%r376, %r376, %r257;
	ld.global.u32 	%r258, [%rd7+76];
	xor.b32  	%r375, %r375, %r258;
$L__BB1_16:
	and.b32  	%r260, %r229, 16;
	setp.eq.s32 	%p12, %r260, 0;
	@%p12 bra 	$L__BB1_18;
	ld.global.u32 	%r261, [%rd7+80];
	xor.b32  	%r379, %r379, %r261;
	ld.global.u32 	%r262, [%rd7+84];
	xor.b32  	%r378, %r378, %r262;
	ld.global.u32 	%r263, [%rd7+88];
	xor.b32  	%r377, %r377, %r263;
	ld.global.u32 	%r264, [%rd7+92];
	xor.b32  	%r376, %r376, %r264;
	ld.global.u32 	%r265, [%rd7+96];
	xor.b32  	%r375, %r375, %r265;
$L__BB1_18:
	and.b32  	%r267, %r229, 32;
	setp.eq.s32 	%p13, %r267, 0;
	@%p13 bra 	$L__BB1_20;
	ld.global.u32 	%r268, [%rd7+100];
	xor.b32  	%r379, %r379, %r268;
	ld.global.u32 	%r269, [%rd7+104];
	xor.b32  	%r378, %r378, %r269;
	ld.global.u32 	%r270, [%rd7+108];
	xor.b32  	%r377, %r377, %r270;
	ld.global.u32 	%r271, [%rd7+112];
	xor.b32  	%r376, %r376, %r271;
	ld.global.u32 	%r272, [%rd7+116];
	xor.b32  	%r375, %r375, %r272;
$L__BB1_20:
	and.b32  	%r274, %r229, 64;
	setp.eq.s32 	%p14, %r274, 0;
	@%p14 bra 	$L__BB1_22;
	ld.global.u32 	%r275, [%rd7+120];
	xor.b32  	%r379, %r379, %r275;
	ld.global.u32 	%r276, [%rd7+124];
	xor.b32  	%r378, %r378, %r276;
	ld.global.u32 	%r277, [%rd7+128];
	xor.b32  	%r377, %r377, %r277;
	ld.global.u32 	%r278, [%rd7+132];
	xor.b32  	%r376, %r376, %r278;
	ld.global.u32 	%r279, [%rd7+136];
	xor.b32  	%r375, %r375, %r279;
$L__BB1_22:
	and.b32  	%r281, %r229, 128;
	setp.eq.s32 	%p15, %r281, 0;
	@%p15 bra 	$L__BB1_24;
	ld.global.u32 	%r282, [%rd7+140];
	xor.b32  	%r379, %r379, %r282;
	ld.global.u32 	%r283, [%rd7+144];
	xor.b32  	%r378, %r378, %r283;
	ld.global.u32 	%r284, [%rd7+148];
	xor.b32  	%r377, %r377, %r284;
	ld.global.u32 	%r285, [%rd7+152];
	xor.b32  	%r376, %r376, %r285;
	ld.global.u32 	%r286, [%rd7+156];
	xor.b32  	%r375, %r375, %r286;
$L__BB1_24:
	and.b32  	%r288, %r229, 256;
	setp.eq.s32 	%p16, %r288, 0;
	@%p16 bra 	$L__BB1_26;
	ld.global.u32 	%r289, [%rd7+160];
	xor.b32  	%r379, %r379, %r289;
	ld.global.u32 	%r290, [%rd7+164];
	xor.b32  	%r378, %r378, %r290;
	ld.global.u32 	%r291, [%rd7+168];
	xor.b32  	%r377, %r377, %r291;
	ld.global.u32 	%r292, [%rd7+172];
	xor.b32  	%r376, %r376, %r292;
	ld.global.u32 	%r293, [%rd7+176];
	xor.b32  	%r375, %r375, %r293;
$L__BB1_26:
	and.b32  	%r295, %r229, 512;
	setp.eq.s32 	%p17, %r295, 0;
	@%p17 bra 	$L__BB1_28;
	ld.global.u32 	%r296, [%rd7+180];
	xor.b32  	%r379, %r379, %r296;
	ld.global.u32 	%r297, [%rd7+184];
	xor.b32  	%r378, %r378, %r297;
	ld.global.u32 	%r298, [%rd7+188];
	xor.b32  	%r377, %r377, %r298;
	ld.global.u32 	%r299, [%rd7+192];
	xor.b32  	%r376, %r376, %r299;
	ld.global.u32 	%r300, [%rd7+196];
	xor.b32  	%r375, %r375, %r300;
$L__BB1_28:
	and.b32  	%r302, %r229, 1024;
	setp.eq.s32 	%p18, %r302, 0;
	@%p18 bra 	$L__BB1_30;
	ld.global.u32 	%r303, [%rd7+200];
	xor.b32  	%r379, %r379, %r303;
	ld.global.u32 	%r304, [%rd7+204];
	xor.b32  	%r378, %r378, %r304;
	ld.global.u32 	%r305, [%rd7+208];
	xor.b32  	%r377, %r377, %r305;
	ld.global.u32 	%r306, [%rd7+212];
	xor.b32  	%r376, %r376, %r306;
	ld.global.u32 	%r307, [%rd7+216];
	xor.b32  	%r375, %r375, %r307;
$L__BB1_30:
	and.b32  	%r309, %r229, 2048;
	setp.eq.s32 	%p19, %r309, 0;
	@%p19 bra 	$L__BB1_32;
	ld.global.u32 	%r310, [%rd7+220];
	xor.b32  	%r379, %r379, %r310;
	ld.global.u32 	%r311, [%rd7+224];
	xor.b32  	%r378, %r378, %r311;
	ld.global.u32 	%r312, [%rd7+228];
	xor.b32  	%r377, %r377, %r312;
	ld.global.u32 	%r313, [%rd7+232];
	xor.b32  	%r376, %r376, %r313;
	ld.global.u32 	%r314, [%rd7+236];
	xor.b32  	%r375, %r375, %r314;
$L__BB1_32:
	and.b32  	%r316, %r229, 4096;
	setp.eq.s32 	%p20, %r316, 0;
	@%p20 bra 	$L__BB1_34;
	ld.global.u32 	%r317, [%rd7+240];
	xor.b32  	%r379, %r379, %r317;
	ld.global.u32 	%r318, [%rd7+244];
	xor.b32  	%r378, %r378, %r318;
	ld.global.u32 	%r319, [%rd7+248];
	xor.b32  	%r377, %r377, %r319;
	ld.global.u32 	%r320, [%rd7+252];
	xor.b32  	%r376, %r376, %r320;
	ld.global.u32 	%r321, [%rd7+256];
	xor.b32  	%r375, %r375, %r321;
$L__BB1_34:
	and.b32  	%r323, %r229, 8192;
	setp.eq.s32 	%p21, %r323, 0;
	@%p21 bra 	$L__BB1_36;
	ld.global.u32 	%r324, [%rd7+260];
	xor.b32  	%r379, %r379, %r324;
	ld.global.u32 	%r325, [%rd7+264];
	xor.b32  	%r378, %r378, %r325;
	ld.global.u32 	%r326, [%rd7+268];
	xor.b32  	%r377, %r377, %r326;
	ld.global.u32 	%r327, [%rd7+272];
	xor.b32  	%r376, %r376, %r327;
	ld.global.u32 	%r328, [%rd7+276];
	xor.b32  	%r375, %r375, %r328;
$L__BB1_36:
	and.b32  	%r330, %r229, 16384;
	setp.eq.s32 	%p22, %r330, 0;
	@%p22 bra 	$L__BB1_38;
	ld.global.u32 	%r331, [%rd7+280];
	xor.b32  	%r379, %r379, %r331;
	ld.global.u32 	%r332, [%rd7+284];
	xor.b32  	%r378, %r378, %r332;
	ld.global.u32 	%r333, [%rd7+288];
	xor.b32  	%r377, %r377, %r333;
	ld.global.u32 	%r334, [%rd7+292];
	xor.b32  	%r376, %r376, %r334;
	ld.global.u32 	%r335, [%rd7+296];
	xor.b32  	%r375, %r375, %r335;
$L__BB1_38:
	and.b32  	%r337, %r229, 32768;
	setp.eq.s32 	%p23, %r337, 0;
	@%p23 bra 	$L__BB1_40;
	ld.global.u32 	%r338, [%rd7+300];
	xor.b32  	%r379, %r379, %r338;
	ld.global.u32 	%r339, [%rd7+304];
	xor.b32  	%r378, %r378, %r339;
	ld.global.u32 	%r340, [%rd7+308];
	xor.b32  	%r377, %r377, %r340;
	ld.global.u32 	%r341, [%rd7+312];
	xor.b32  	%r376, %r376, %r341;
	ld.global.u32 	%r342, [%rd7+316];
	xor.b32  	%r375, %r375, %r342;
$L__BB1_40:
	add.s32 	%r374, %r374, 16;
	setp.ne.s32 	%p24, %r374, 32;
	@%p24 bra 	$L__BB1_8;
	mad.lo.s32 	%r343, %r368, -31, %r22;
	add.s32 	%r368, %r343, 1;
	setp.ne.s32 	%p25, %r368, 5;
	@%p25 bra 	$L__BB1_7;
	st.global.u32 	[%rd3+4], %r379;
	st.global.u32 	[%rd3+8], %r378;
	st.global.u32 	[%rd3+12], %r377;
	st.global.u32 	[%rd3+16], %r376;
	st.global.u32 	[%rd3+20], %r375;
	add.s32 	%r362, %r362, 1;
	setp.lt.u32 	%p26, %r362, %r13;
	@%p26 bra 	$L__BB1_6;
$L__BB1_43:
	shr.u64 	%rd8, %rd20, 2;
	add.s32 	%r361, %r361, 1;
	setp.gt.u64 	%p27, %rd20, 3;
	mov.u64 	%rd20, %rd8;
	@%p27 bra 	$L__BB1_4;
$L__BB1_44:
	mov.b32 	%r344, 0;
	st.global.v2.u32 	[%rd3+24], {%r344, %r344};
	st.global.u32 	[%rd3+32], %r344;
	mov.b64 	%rd19, 0;
	st.global.u64 	[%rd3+40], %rd19;
	shr.u32 	%r345, %r379, 2;
	xor.b32  	%r346, %r345, %r379;
	st.global.v2.u32 	[%rd3+8], {%r377, %r376};
	shl.b32 	%r347, %r375, 4;
	shl.b32 	%r348, %r346, 1;
	xor.b32  	%r349, %r348, %r347;
	xor.b32  	%r350, %r349, %r346;
	xor.b32  	%r351, %r350, %r375;
	st.global.v2.u32 	[%rd3+16], {%r375, %r351};
	add.s32 	%r352, %r3, -637770787;
	st.global.v2.u32 	[%rd3], {%r352, %r378};
	add.s32 	%r353, %r351, %r352;
	rem.u32 	%r354, %r353, %r205;
	add.s32 	%r355, %r354, %r204;
	st.global.u32 	[%rd2], %r355;
$L__BB1_45:
	ret;

}
	// .globl	_Z23eliminar_iguales_juntosPiiiS_
.visible .entry _Z23eliminar_iguales_juntosPiiiS_(
	.param .u64 .ptr .align 1 _Z23eliminar_iguales_juntosPiiiS__param_0,
	.param .u32 _Z23eliminar_iguales_juntosPiiiS__param_1,
	.param .u32 _Z23eliminar_iguales_juntosPiiiS__param_2,
	.param .u64 .ptr .align 1 _Z23eliminar_iguales_juntosPiiiS__param_3
)
{
	.reg .pred 	%p<68>;
	.reg .b16 	%rs<54>;
	.reg .b32 	%r<145>;
	.reg .b64 	%rd<26>;

	ld.param.u64 	%rd10, [_Z23eliminar_iguales_juntosPiiiS__param_0];
	ld.param.u32 	%r35, [_Z23eliminar_iguales_juntosPiiiS__param_1];
	ld.param.u32 	%r34, [_Z23eliminar_iguales_juntosPiiiS__param_2];
	ld.param.u64 	%rd12, [_Z23eliminar_iguales_juntosPiiiS__param_3];
	cvta.to.global.u64 	%rd1, %rd12;
	mov.u32 	%r36, %tid.x;
	mov.u32 	%r37, %ntid.x;
	mov.u32 	%r38, %ctaid.x;
	mad.lo.s32 	%r1, %r37, %r38, %r36;
	mov.u32 	%r39, %tid.y;
	mov.u32 	%r40, %ntid.y;
	mov.u32 	%r41, %ctaid.y;
	mad.lo.s32 	%r2, %r40, %r41, %r39;
	mul.lo.s32 	%r3, %r34, %r35;
	setp.lt.s32 	%p4, %r3, 1;
	mov.b64 	%rd25, 0;
	mov.pred 	%p67, -1;
	@%p4 bra 	$L__BB2_14;
	mad.lo.s32 	%r4, %r34, %r2, %r1;
	and.b32  	%r5, %r3, 15;
	setp.lt.u32 	%p5, %r3, 16;
	mov.b16 	%rs53, 0;
	mov.b32 	%r136, 0;
	@%p5 bra 	$L__BB2_4;
	and.b32  	%r136, %r3, 2147483632;
	add.s64 	%rd23, %rd1, 32;
	mov.b16 	%rs53, 0;
	mov.b32 	%r130, 0;
$L__BB2_3:
	.pragma "nounroll";
	ld.global.u32 	%r47, [%rd23+-32];
	setp.eq.s32 	%p6, %r47, %r4;
	selp.b32 	%r48, %r130, %r144, %p6;
	ld.global.u32 	%r49, [%rd23+-28];
	setp.eq.s32 	%p8, %r49, %r4;
	add.s32 	%r50, %r130, 1;
	selp.b32 	%r51, %r50, %r48, %p8;
	ld.global.u32 	%r52, [%rd23+-24];
	setp.eq.s32 	%p10, %r52, %r4;
	add.s32 	%r53, %r130, 2;
	selp.b32 	%r54, %r53, %r51, %p10;
	ld.global.u32 	%r55, [%rd23+-20];
	setp.eq.s32 	%p12, %r55, %r4;
	add.s32 	%r56, %r130, 3;
	selp.b32 	%r57, %r56, %r54, %p12;
	ld.global.u32 	%r58, [%rd23+-16];
	setp.eq.s32 	%p14, %r58, %r4;
	add.s32 	%r59, %r130, 4;
	selp.b32 	%r60, %r59, %r57, %p14;
	ld.global.u32 	%r61, [%rd23+-12];
	setp.eq.s32 	%p16, %r61, %r4;
	add.s32 	%r62, %r130, 5;
	selp.b32 	%r63, %r62, %r60, %p16;
	ld.global.u32 	%r64, [%rd23+-8];
	setp.eq.s32 	%p18, %r64, %r4;
	add.s32 	%r65, %r130, 6;
	selp.b32 	%r66, %r65, %r63, %p18;
	ld.global.u32 	%r67, [%rd23+-4];
	setp.eq.s32 	%p20, %r67, %r4;
	add.s32 	%r68, %r130, 7;
	selp.b32 	%r69, %r68, %r66, %p20;
	ld.global.u32 	%r70, [%rd23];
	setp.eq.s32 	%p22, %r70, %r4;
	add.s32 	%r71, %r130, 8;
	selp.b32 	%r72, %r71, %r69, %p22;
	ld.global.u32 	%r73, [%rd23+4];
	setp.eq.s32 	%p24, %r73, %r4;
	add.s32 	%r74, %r130, 9;
	selp.b32 	%r75, %r74, %r72, %p24;
	ld.global.u32 	%r76, [%rd23+8];
	setp.eq.s32 	%p26, %r76, %r4;
	add.s32 	%r77, %r130, 10;
	selp.b32 	%r78, %r77, %r75, %p26;
	ld.global.u32 	%r79, [%rd23+12];
	setp.eq.s32 	%p28, %r79, %r4;
	add.s32 	%r80, %r130, 11;
	selp.b32 	%r81, %r80, %r78, %p28;
	ld.global.u32 	%r82, [%rd23+16];
	setp.eq.s32 	%p30, %r82, %r4;
	add.s32 	%r83, %r130, 12;
	selp.b32 	%r84, %r83, %r81, %p30;
	ld.global.u32 	%r85, [%rd23+20];
	setp.eq.s32 	%p32, %r85, %r4;
	add.s32 	%r86, %r130, 13;
	selp.b32 	%r87, %r86, %r84, %p32;
	ld.global.u32 	%r88, [%rd23+24];
	setp.eq.s32 	%p34, %r88, %r4;
	add.s32 	%r89, %r130, 14;
	selp.b32 	%r90, %r89, %r87, %p34;
	ld.global.u32 	%r91, [%rd23+28];
	setp.eq.s32 	%p36, %r91, %r4;
	selp.b16 	%rs17, 1, %rs53, %p6;
	selp.b16 	%rs18, 1, %rs17, %p8;
	selp.b16 	%rs19, 1, %rs18, %p10;
	selp.b16 	%rs20, 1, %rs19, %p12;
	selp.b16 	%rs21, 1, %rs20, %p14;
	selp.b16 	%rs22, 1, %rs21, %p16;
	selp.b16 	%rs23, 1, %rs22, %p18;
	selp.b16 	%rs24, 1, %rs23, %p20;
	selp.b16 	%rs25, 1, %rs24, %p22;
	selp.b16 	%rs26, 1, %rs25, %p24;
	selp.b16 	%rs27, 1, %rs26, %p26;
	selp.b16 	%rs28, 1, %rs27, %p28;
	selp.b16 	%rs29, 1, %rs28, %p30;
	selp.b16 	%rs30, 1, %rs29, %p32;
	selp.b16 	%rs31, 1, %rs30, %p34;
	selp.b16 	%rs53, 1, %rs31, %p36;
	add.s32 	%r92, %r130, 15;
	selp.b32 	%r144, %r92, %r90, %p36;
	add.s64 	%rd23, %rd23, 64;
	add.s32 	%r130, %r130, 16;
	setp.ne.s32 	%p37, %r130, %r136;
	@%p37 bra 	$L__BB2_3;
$L__BB2_4:
	setp.eq.s32 	%p38, %r5, 0;
	@%p38 bra 	$L__BB2_13;
	and.b32  	%r14, %r3, 7;
	setp.lt.u32 	%p39, %r5, 8;
	@%p39 bra 	$L__BB2_7;
	mul.wide.u32 	%rd13, %r136, 4;
	add.s64 	%rd14, %rd1, %rd13;
	ld.global.u32 	%r94, [%rd14];
	setp.eq.s32 	%p40, %r94, %r4;
	selp.b32 	%r95, %r136, %r144, %p40;
	add.s32 	%r96, %r136, 1;
	ld.global.u32 	%r97, [%rd14+4];
	setp.eq.s32 	%p42, %r97, %r4;
	selp.b32 	%r98, %r96, %r95, %p42;
	add.s32 	%r99, %r136, 2;
	ld.global.u32 	%r100, [%rd14+8];
	setp.eq.s32 	%p44, %r100, %r4;
	selp.b32 	%r101, %r99, %r98, %p44;
	add.s32 	%r102, %r136, 3;
	ld.global.u32 	%r103, [%rd14+12];
	setp.eq.s32 	%p46, %r103, %r4;
	selp.b32 	%r104, %r102, %r101, %p46;
	add.s32 	%r105, %r136, 4;
	ld.global.u32 	%r106, [%rd14+16];
	setp.eq.s32 	%p48, %r106, %r4;
	selp.b32 	%r107, %r105, %r104, %p48;
	add.s32 	%r108, %r136, 5;
	ld.global.u32 	%r109, [%rd14+20];
	setp.eq.s32 	%p50, %r109, %r4;
	selp.b32 	%r110, %r108, %r107, %p50;
	add.s32 	%r111, %r136, 6;
	ld.global.u32 	%r112, [%rd14+24];
	setp.eq.s32 	%p52, %r112, %r4;
	selp.b32 	%r113, %r111, %r110, %p52;
	add.s32 	%r114, %r136, 7;
	ld.global.u32 	%r115, [%rd14+28];
	setp.eq.s32 	%p54, %r115, %r4;
	selp.b16 	%rs33, 1, %rs53, %p40;
	selp.b16 	%rs34, 1, %rs33, %p42;
	selp.b16 	%rs35, 1, %rs34, %p44;
	selp.b16 	%rs36, 1, %rs35, %p46;
	selp.b16 	%rs37, 1, %rs36, %p48;
	selp.b16 	%rs38, 1, %rs37, %p50;
	selp.b16 	%rs39, 1, %rs38, %p52;
	selp.b16 	%rs53, 1, %rs39, %p54;
	selp.b32 	%r144, %r114, %r113, %p54;
	add.s32 	%r136, %r136, 8;
$L__BB2_7:
	setp.eq.s32 	%p55, %r14, 0;
	@%p55 bra 	$L__BB2_13;
	and.b32  	%r20, %r3, 3;
	setp.lt.u32 	%p56, %r14, 4;
	@%p56 bra 	$L__BB2_10;
	mul.wide.u32 	%rd15, %r136, 4;
	add.s64 	%rd16, %rd1, %rd15;
	ld.global.u32 	%r117, [%rd16];
	setp.eq.s32 	%p57, %r117, %r4;
	selp.b32 	%r118, %r136, %r144, %p57;
	add.s32 	%r119, %r136, 1;
	ld.global.u32 	%r120, [%rd16+4];
	setp.eq.s32 	%p59, %r120, %r4;
	selp.b32 	%r121, %r119, %r118, %p59;
	add.s32 	%r122, %r136, 2;
	ld.global.u32 	%r123, [%rd16+8];
	setp.eq.s32 	%p61, %r123, %r4;
	selp.b32 	%r124, %r122, %r121, %p61;
	add.s32 	%r125, %r136, 3;
	ld.global.u32 	%r126, [%rd16+12];
	setp.eq.s32 	%p63, %r126, %r4;
	selp.b16 	%rs41, 1, %rs53, %p57;
	selp.b16 	%rs42, 1, %rs41, %p59;
	selp.b16 	%rs43, 1, %rs42, %p61;
	selp.b16 	%rs53, 1, %rs43, %p63;
	selp.b32 	%r144, %r125, %r124, %p63;
	add.s32 	%r136, %r136, 4;
$L__BB2_10:
	setp.eq.s32 	%p64, %r20, 0;
	@%p64 bra 	$L__BB2_13;
	mul.wide.u32 	%rd17, %r136, 4;
	add.s64 	%rd24, %rd1, %rd17;
	neg.s32 	%r141, %r20;
$L__BB2_12:
	.pragma "nounroll";
	ld.global.u32 	%r127, [%rd24];
	setp.eq.s32 	%p65, %r127, %r4;
	selp.b16 	%rs53, 1, %rs53, %p65;
	selp.b32 	%r144, %r136, %r144, %p65;
	add.s32 	%r136, %r136, 1;
	add.s64 	%rd24, %rd24, 4;
	add.s32 	%r141, %r141, 1;
	setp.ne.s32 	%p66, %r141, 0;
	@%p66 bra 	$L__BB2_12;
$L__BB2_13:
	and.b16  	%rs44, %rs53, 255;
	setp.eq.s16 	%p67, %rs44, 0;
	cvt.s64.s32 	%rd25, %r144;
$L__BB2_14:
	@%p67 bra 	$L__BB2_16;
	mad.lo.s32 	%r128, %r34, %r2, %r1;
	cvta.to.global.u64 	%rd18, %rd10;
	mul.wide.s32 	%rd19, %r128, 4;
	add.s64 	%rd20, %rd18, %rd19;
	mov.b32 	%r129, -1;
	st.global.u32 	[%rd20], %r129;
	shl.b64 	%rd21, %rd25, 2;
	add.s64 	%rd22, %rd1, %rd21;
	st.global.u32 	[%rd22], %r129;
$L__BB2_16:
	ret;

}
	// .globl	_Z9eliminar5PiiiS_ii
.visible .entry _Z9eliminar5PiiiS_ii(
	.param .u64 .ptr .align 1 _Z9eliminar5PiiiS_ii_param_0,
	.param .u32 _Z9eliminar5PiiiS_ii_param_1,
	.param .u32 _Z9eliminar5PiiiS_ii_param_2,
	.param .u64 .ptr .align 1 _Z9eliminar5PiiiS_ii_param_3,
	.param .u32 _Z9eliminar5PiiiS_ii_param_4,
	.param .u32 _Z9eliminar5PiiiS_ii_param_5
)
{
	.reg .pred 	%p<69>;
	.reg .b16 	%rs<54>;
	.reg .b32 	%r<153>;
	.reg .b64 	%rd<24>;

	ld.param.u64 	%rd9, [_Z9eliminar5PiiiS_ii_param_0];
	ld.param.u32 	%r37, [_Z9eliminar5PiiiS_ii_param_1];
	ld.param.u32 	%r38, [_Z9eliminar5PiiiS_ii_param_2];
	ld.param.u64 	%rd10, [_Z9eliminar5PiiiS_ii_param_3];
	ld.param.u32 	%r39, [_Z9eliminar5PiiiS_ii_param_4];
	ld.param.u32 	%r40, [_Z9eliminar5PiiiS_ii_param_5];
	cvta.to.global.u64 	%rd1, %rd9;
	cvta.to.global.u64 	%rd2, %rd10;
	mov.u32 	%r41, %tid.x;
	mov.u32 	%r42, %ntid.x;
	mov.u32 	%r43, %ctaid.x;
	mad.lo.s32 	%r44, %r42, %r43, %r41;
	mov.u32 	%r45, %tid.y;
	mov.u32 	%r46, %ntid.y;
	mov.u32 	%r47, %ctaid.y;
	mad.lo.s32 	%r48, %r46, %r47, %r45;
	mad.lo.s32 	%r151, %r39, %r38, %r40;
	ld.global.u32 	%r2, [%rd2];
	mad.lo.s32 	%r3, %r38, %r48, %r44;
	setp.ne.s32 	%p3, %r2, %r3;
	@%p3 bra 	$L__BB3_2;
	mul.wide.s32 	%rd11, %r2, 4;
	add.s64 	%rd12, %rd1, %rd11;
	mov.b32 	%r49, 7;
	st.global.u32 	[%rd12], %r49;
	mov.b32 	%r50, -1;
	st.global.u32 	[%rd2], %r50;
$L__BB3_2:
	mul.lo.s32 	%r4, %r38, %r37;
	setp.lt.s32 	%p5, %r4, 2;
	mov.pred 	%p68, -1;
	@%p5 bra 	$L__BB3_17;
	add.s32 	%r5, %r4, -1;
	add.s32 	%r53, %r4, -2;
	and.b32  	%r6, %r5, 15;
	setp.lt.u32 	%p6, %r53, 15;
	mov.b16 	%rs53, 0;
	mov.b32 	%r143, 1;
	@%p6 bra 	$L__BB3_7;
	and.b32  	%r7, %r5, -16;
	add.s64 	%rd22, %rd2, 32;
	mov.b16 	%rs53, 0;
	mov.b32 	%r137, 0;
$L__BB3_5:
	.pragma "nounroll";
	add.s32 	%r55, %r137, 1;
	ld.global.u32 	%r56, [%rd22+-28];
	setp.eq.s32 	%p7, %r56, %r3;
	selp.b32 	%r57, %r55, %r151, %p7;
	ld.global.u32 	%r58, [%rd22+-24];
	setp.eq.s32 	%p9, %r58, %r3;
	add.s32 	%r59, %r137, 2;
	selp.b32 	%r60, %r59, %r57, %p9;
	ld.global.u32 	%r61, [%rd22+-20];
	setp.eq.s32 	%p11, %r61, %r3;
	add.s32 	%r62, %r137, 3;
	selp.b32 	%r63, %r62, %r60, %p11;
	ld.global.u32 	%r64, [%rd22+-16];
	setp.eq.s32 	%p13, %r64, %r3;
	add.s32 	%r65, %r137, 4;
	selp.b32 	%r66, %r65, %r63, %p13;
	ld.global.u32 	%r67, [%rd22+-12];
	setp.eq.s32 	%p15, %r67, %r3;
	add.s32 	%r68, %r137, 5;
	selp.b32 	%r69, %r68, %r66, %p15;
	ld.global.u32 	%r70, [%rd22+-8];
	setp.eq.s32 	%p17, %r70, %r3;
	add.s32 	%r71, %r137, 6;
	selp.b32 	%r72, %r71, %r69, %p17;
	ld.global.u32 	%r73, [%rd22+-4];
	setp.eq.s32 	%p19, %r73, %r3;
	add.s32 	%r74, %r137, 7;
	selp.b32 	%r75, %r74, %r72, %p19;
	ld.global.u32 	%r76, [%rd22];
	setp.eq.s32 	%p21, %r76, %r3;
	add.s32 	%r77, %r137, 8;
	selp.b32 	%r78, %r77, %r75, %p21;
	ld.global.u32 	%r79, [%rd22+4];
	setp.eq.s32 	%p23, %r79, %r3;
	add.s32 	%r80, %r137, 9;
	selp.b32 	%r81, %r80, %r78, %p23;
	ld.global.u32 	%r82, [%rd22+8];
	setp.eq.s32 	%p25, %r82, %r3;
	add.s32 	%r83, %r137, 10;
	selp.b32 	%r84, %r83, %r81, %p25;
	ld.global.u32 	%r85, [%rd22+12];
	setp.eq.s32 	%p27, %r85, %r3;
	add.s32 	%r86, %r137, 11;
	selp.b32 	%r87, %r86, %r84, %p27;
	ld.global.u32 	%r88, [%rd22+16];
	setp.eq.s32 	%p29, %r88, %r3;
	add.s32 	%r89, %r137, 12;
	selp.b32 	%r90, %r89, %r87, %p29;
	ld.global.u32 	%r91, [%rd22+20];
	setp.eq.s32 	%p31, %r91, %r3;
	add.s32 	%r92, %r137, 13;
	selp.b32 	%r93, %r92, %r90, %p31;
	ld.global.u32 	%r94, [%rd22+24];
	setp.eq.s32 	%p33, %r94, %r3;
	add.s32 	%r95, %r137, 14;
	selp.b32 	%r96, %r95, %r93, %p33;
	ld.global.u32 	%r97, [%rd22+28];
	setp.eq.s32 	%p35, %r97, %r3;
	add.s32 	%r98, %r137, 15;
	selp.b32 	%r99, %r98, %r96, %p35;
	ld.global.u32 	%r100, [%rd22+32];
	setp.eq.s32 	%p37, %r100, %r3;
	selp.b16 	%rs17, 1, %rs53, %p7;
	selp.b16 	%rs18, 1, %rs17, %p9;
	selp.b16 	%rs19, 1, %rs18, %p11;
	selp.b16 	%rs20, 1, %rs19, %p13;
	selp.b16 	%rs21, 1, %rs20, %p15;
	selp.b16 	%rs22, 1, %rs21, %p17;
	selp.b16 	%rs23, 1, %rs22, %p19;
	selp.b16 	%rs24, 1, %rs23, %p21;
	selp.b16 	%rs25, 1, %rs24, %p23;
	selp.b16 	%rs26, 1, %rs25, %p25;
	selp.b16 	%rs27, 1, %rs26, %p27;
	selp.b16 	%rs28, 1, %rs27, %p29;
	selp.b16 	%rs29, 1, %rs28, %p31;
	selp.b16 	%rs30, 1, %rs29, %p33;
	selp.b16 	%rs31, 1, %rs30, %p35;
	selp.b16 	%rs53, 1, %rs31, %p37;
	add.s32 	%r137, %r137, 16;
	selp.b32 	%r151, %r137, %r99, %p37;
	add.s64 	%rd22, %rd22, 64;
	setp.ne.s32 	%p38, %r137, %r7;
	@%p38 bra 	$L__BB3_5;
	add.s32 	%r143, %r137, 1;
$L__BB3_7:
	setp.eq.s32 	%p39, %r6, 0;
	@%p39 bra 	$L__BB3_16;
	and.b32  	%r16, %r5, 7;
	setp.lt.u32 	%p40, %r6, 8;
	@%p40 bra 	$L__BB3_10;
	mul.wide.u32 	%rd13, %r143, 4;
	add.s64 	%rd14, %rd2, %rd13;
	ld.global.u32 	%r102, [%rd14];
	setp.eq.s32 	%p41, %r102, %r3;
	selp.b32 	%r103, %r143, %r151, %p41;
	add.s32 	%r104, %r143, 1;
	ld.global.u32 	%r105, [%rd14+4];
	setp.eq.s32 	%p43, %r105, %r3;
	selp.b32 	%r106, %r104, %r103, %p43;
	add.s32 	%r107, %r143, 2;
	ld.global.u32 	%r108, [%rd14+8];
	setp.eq.s32 	%p45, %r108, %r3;
	selp.b32 	%r109, %r107, %r106, %p45;
	add.s32 	%r110, %r143, 3;
	ld.global.u32 	%r111, [%rd14+12];
	setp.eq.s32 	%p47, %r111, %r3;
	selp.b32 	%r112, %r110, %r109, %p47;
	add.s32 	%r113, %r143, 4;
	ld.global.u32 	%r114, [%rd14+16];
	setp.eq.s32 	%p49, %r114, %r3;
	selp.b32 	%r115, %r113, %r112, %p49;
	add.s32 	%r116, %r143, 5;
	ld.global.u32 	%r117, [%rd14+20];
	setp.eq.s32 	%p51, %r117, %r3;
	selp.b32 	%r118, %r116, %r115, %p51;
	add.s32 	%r119, %r143, 6;
	ld.global.u32 	%r120, [%rd14+24];
	setp.eq.s32 	%p53, %r120, %r3;
	selp.b32 	%r121, %r119, %r118, %p53;
	add.s32 	%r122, %r143, 7;
	ld.global.u32 	%r123, [%rd14+28];
	setp.eq.s32 	%p55, %r123, %r3;
	selp.b16 	%rs33, 1, %rs53, %p41;
	selp.b16 	%rs34, 1, %rs33, %p43;
	selp.b16 	%rs35, 1, %rs34, %p45;
	selp.b16 	%rs36, 1, %rs35, %p47;
	selp.b16 	%rs37, 1, %rs36, %p49;
	selp.b16 	%rs38, 1, %rs37, %p51;
	selp.b16 	%rs39, 1, %rs38, %p53;
	selp.b16 	%rs53, 1, %rs39, %p55;
	selp.b32 	%r151, %r122, %r121, %p55;
	add.s32 	%r143, %r143, 8;
$L__BB3_10:
	setp.eq.s32 	%p56, %r16, 0;
	@%p56 bra 	$L__BB3_16;
	and.b32  	%r22, %r5, 3;
	setp.lt.u32 	%p57, %r16, 4;
	@%p57 bra 	$L__BB3_13;
	mul.wide.u32 	%rd15, %r143, 4;
	add.s64 	%rd16, %rd2, %rd15;
	ld.global.u32 	%r125, [%rd16];
	setp.eq.s32 	%p58, %r125, %r3;
	selp.b32 	%r126, %r143, %r151, %p58;
	add.s32 	%r127, %r143, 1;
	ld.global.u32 	%r128, [%rd16+4];
	setp.eq.s32 	%p60, %r128, %r3;
	selp.b32 	%r129, %r127, %r126, %p60;
	add.s32 	%r130, %r143, 2;
	ld.global.u32 	%r131, [%rd16+8];
	setp.eq.s32 	%p62, %r131, %r3;
	selp.b32 	%r132, %r130, %r129, %p62;
	add.s32 	%r133, %r143, 3;
	ld.global.u32 	%r134, [%rd16+12];
	setp.eq.s32 	%p64, %r134, %r3;
	selp.b16 	%rs41, 1, %rs53, %p58;
	selp.b16 	%rs42, 1, %rs41, %p60;
	selp.b16 	%rs43, 1, %rs42, %p62;
	selp.b16 	%rs53, 1, %rs43, %p64;
	selp.b32 	%r151, %r133, %r132, %p64;
	add.s32 	%r143, %r143, 4;
$L__BB3_13:
	setp.eq.s32 	%p65, %r22, 0;
	@%p65 bra 	$L__BB3_16;
	mul.wide.u32 	%rd17, %r143, 4;
	add.s64 	%rd23, %rd2, %rd17;
	neg.s32 	%r148, %r22;
$L__BB3_15:
	.pragma "nounroll";
	ld.global.u32 	%r135, [%rd23];
	setp.eq.s32 	%p66, %r135, %r3;
	selp.b16 	%rs53, 1, %rs53, %p66;
	selp.b32 	%r151, %r143, %r151, %p66;
	add.s32 	%r143, %r143, 1;
	add.s64 	%rd23, %rd23, 4;
	add.s32 	%r148, %r148, 1;
	setp.ne.s32 	%p67, %r148, 0;
	@%p67 bra 	$L__BB3_15;
$L__BB3_16:
	and.b16  	%rs44, %rs53, 255;
	setp.eq.s16 	%p68, %rs44, 0;
$L__BB3_17:
	@%p68 bra 	$L__BB3_19;
	mul.wide.s32 	%rd18, %r3, 4;
	add.s64 	%rd19, %rd1, %rd18;
	mov.b32 	%r136, -1;
	st.global.u32 	[%rd19], %r136;
	mul.wide.s32 	%rd20, %r151, 4;
	add.s64 	%rd21, %rd2, %rd20;
	st.global.u32 	[%rd21], %r136;
$L__BB3_19:
	ret;

}
	// .globl	_Z9eliminar6PiiiS_ii
.visible .entry _Z9eliminar6PiiiS_ii(
	.param .u64 .ptr .align 1 _Z9eliminar6PiiiS_ii_param_0,
	.param .u32 _Z9eliminar6PiiiS_ii_param_1,
	.param .u32 _Z9eliminar6PiiiS_ii_param_2,
	.param .u64 .ptr .align 1 _Z9eliminar6PiiiS_ii_param_3,
	.param .u32 _Z9eliminar6PiiiS_ii_param_4,
	.param .u32 _Z9eliminar6PiiiS_ii_param_5
)
{
	.reg .pred 	%p<69>;
	.reg .b16 	%rs<54>;
	.reg .b32 	%r<153>;
	.reg .b64 	%rd<24>;

	ld.param.u64 	%rd9, [_Z9eliminar6PiiiS_ii_param_0];
	ld.param.u32 	%r36, [_Z9eliminar6PiiiS_ii_param_1];
	ld.param.u32 	%r37, [_Z9eliminar6PiiiS_ii_param_2];
	ld.param.u64 	%rd10, [_Z9eliminar6PiiiS_ii_param_3];
	ld.param.u32 	%r38, [_Z9eliminar6PiiiS_ii_param_4];
	ld.param.u32 	%r39, [_Z9eliminar6PiiiS_ii_param_5];
	cvta.to.global.u64 	%rd1, %rd9;
	cvta.to.global.u64 	%rd2, %rd10;
	mov.u32 	%r40, %tid.x;
	mov.u32 	%r41, %ntid.x;
	mov.u32 	%r42, %ctaid.x;
	mad.lo.s32 	%r43, %r41, %r42, %r40;
	mov.u32 	%r44, %tid.y;
	mov.u32 	%r45, %ntid.y;
	mov.u32 	%r46, %ctaid.y;
	mad.lo.s32 	%r47, %r45, %r46, %r44;
	mad.lo.s32 	%r151, %r38, %r37, %r39;
	ld.global.u32 	%r48, [%rd2];
	mad.lo.s32 	%r2, %r37, %r47, %r43;
	setp.ne.s32 	%p3, %r48, %r2;
	@%p3 bra 	$L__BB4_2;
	mul.wide.s32 	%rd11, %r151, 4;
	add.s64 	%rd12, %rd1, %rd11;
	mov.b32 	%r49, 8;
	st.global.u32 	[%rd12], %r49;
	mov.b32 	%r50, -1;
	st.global.u32 	[%rd2], %r50;
$L__BB4_2:
	mul.lo.s32 	%r3, %r37, %r36;
	setp.lt.s32 	%p5, %r3, 2;
	mov.pred 	%p68, -1;
	@%p5 bra 	$L__BB4_17;
	add.s32 	%r4, %r3, -1;
	add.s32 	%r53, %r3, -2;
	and.b32  	%r5, %r4, 15;
	setp.lt.u32 	%p6, %r53, 15;
	mov.b16 	%rs53, 0;
	mov.b32 	%r143, 1;
	@%p6 bra 	$L__BB4_7;
	and.b32  	%r6, %r4, -16;
	add.s64 	%rd22, %rd2, 32;
	mov.b16 	%rs53, 0;
	mov.b32 	%r137, 0;
$L__BB4_5:
	.pragma "nounroll";
	add.s32 	%r55, %r137, 1;
	ld.global.u32 	%r56, [%rd22+-28];
	setp.eq.s32 	%p7, %r56, %r2;
	selp.b32 	%r57, %r55, %r151, %p7;
	ld.global.u32 	%r58, [%rd22+-24];
	setp.eq.s32 	%p9, %r58, %r2;
	add.s32 	%r59, %r137, 2;
	selp.b32 	%r60, %r59, %r57, %p9;
	ld.global.u32 	%r61, [%rd22+-20];
	setp.eq.s32 	%p11, %r61, %r2;
	add.s32 	%r62, %r137, 3;
	selp.b32 	%r63, %r62, %r60, %p11;
	ld.global.u32 	%r64, [%rd22+-16];
	setp.eq.s32 	%p13, %r64, %r2;
	add.s32 	%r65, %r137, 4;
	selp.b32 	%r66, %r65, %r63, %p13;
	ld.global.u32 	%r67, [%rd22+-12];
	setp.eq.s32 	%p15, %r67, %r2;
	add.s32 	%r68, %r137, 5;
	selp.b32 	%r69, %r68, %r66, %p15;
	ld.global.u32 	%r70, [%rd22+-8];
	setp.eq.s32 	%p17, %r70, %r2;
	add.s32 	%r71, %r137, 6;
	selp.b32 	%r72, %r71, %r69, %p17;
	ld.global.u32 	%r73, [%rd22+-4];
	setp.eq.s32 	%p19, %r73, %r2;
	add.s32 	%r74, %r137, 7;
	selp.b32 	%r75, %r74, %r72, %p19;
	ld.global.u32 	%r76, [%rd22];
	setp.eq.s32 	%p21, %r76, %r2;
	add.s32 	%r77, %r137, 8;
	selp.b32 	%r78, %r77, %r75, %p21;
	ld.global.u32 	%r79, [%rd22+4];
	setp.eq.s32 	%p23, %r79, %r2;
	add.s32 	%r80, %r137, 9;
	selp.b32 	%r81, %r80, %r78, %p23;
	ld.global.u32 	%r82, [%rd22+8];
	setp.eq.s32 	%p25, %r82, %r2;
	add.s32 	%r83, %r137, 10;
	selp.b32 	%r84, %r83, %r81, %p25;
	ld.global.u32 	%r85, [%rd22+12];
	setp.eq.s32 	%p27, %r85, %r2;
	add.s32 	%r86, %r137, 11;
	selp.b32 	%r87, %r86, %r84, %p27;
	ld.global.u32 	%r88, [%rd22+16];
	setp.eq.s32 	%p29, %r88, %r2;
	add.s32 	%r89, %r137, 12;
	selp.b32 	%r90, %r89, %r87, %p29;
	ld.global.u32 	%r91, [%rd22+20];
	setp.eq.s32 	%p31, %r91, %r2;
	add.s32 	%r92, %r137, 13;
	selp.b32 	%r93, %r92, %r90, %p31;
	ld.global.u32 	%r94, [%rd22+24];
	setp.eq.s32 	%p33, %r94, %r2;
	add.s32 	%r95, %r137, 14;
	selp.b32 	%r96, %r95, %r93, %p33;
	ld.global.u32 	%r97, [%rd22+28];
	setp.eq.s32 	%p35, %r97, %r2;
	add.s32 	%r98, %r137, 15;
	selp.b32 	%r99, %r98, %r96, %p35;
	ld.global.u32 	%r100, [%rd22+32];
	setp.eq.s32 	%p37, %r100, %r2;
	selp.b16 	%rs17, 1, %rs53, %p7;
	selp.b16 	%rs18, 1, %rs17, %p9;
	selp.b16 	%rs19, 1, %rs18, %p11;
	selp.b16 	%rs20, 1, %rs19, %p13;
	selp.b16 	%rs21, 1, %rs20, %p15;
	selp.b16 	%rs22, 1, %rs21, %p17;
	selp.b16 	%rs23, 1, %rs22, %p19;
	selp.b16 	%rs24, 1, %rs23, %p21;
	selp.b16 	%rs25, 1, %rs24, %p23;
	selp.b16 	%rs26, 1, %rs25, %p25;
	selp.b16 	%rs27, 1, %rs26, %p27;
	selp.b16 	%rs28, 1, %rs27, %p29;
	selp.b16 	%rs29, 1, %rs28, %p31;
	selp.b16 	%rs30, 1, %rs29, %p33;
	selp.b16 	%rs31, 1, %rs30, %p35;
	selp.b16 	%rs53, 1, %rs31, %p37;
	add.s32 	%r137, %r137, 16;
	selp.b32 	%r151, %r137, %r99, %p37;
	add.s64 	%rd22, %rd22, 64;
	setp.ne.s32 	%p38, %r137, %r6;
	@%p38 bra 	$L__BB4_5;
	add.s32 	%r143, %r137, 1;
$L__BB4_7:
	setp.eq.s32 	%p39, %r5, 0;
	@%p39 bra 	$L__BB4_16;
	and.b32  	%r15, %r4, 7;
	setp.lt.u32 	%p40, %r5, 8;
	@%p40 bra 	$L__BB4_10;
	mul.wide.u32 	%rd13, %r143, 4;
	add.s64 	%rd14, %rd2, %rd13;
	ld.global.u32 	%r102, [%rd14];
	setp.eq.s32 	%p41, %r102, %r2;
	selp.b32 	%r103, %r143, %r151, %p41;
	add.s32 	%r104, %r143, 1;
	ld.global.u32 	%r105, [%rd14+4];
	setp.eq.s32 	%p43, %r105, %r2;
	selp.b32 	%r106, %r104, %r103, %p43;
	add.s32 	%r107, %r143, 2;
	ld.global.u32 	%r108, [%rd14+8];
	setp.eq.s32 	%p45, %r108, %r2;
	selp.b32 	%r109, %r107, %r106, %p45;
	add.s32 	%r110, %r143, 3;
	ld.global.u32 	%r111, [%rd14+12];
	setp.eq.s32 	%p47, %r111, %r2;
	selp.b32 	%r112, %r110, %r109, %p47;
	add.s32 	%r113, %r143, 4;
	ld.global.u32 	%r114, [%rd14+16];
	setp.eq.s32 	%p49, %r114, %r2;
	selp.b32 	%r115, %r113, %r112, %p49;
	add.s32 	%r116, %r143, 5;
	ld.global.u32 	%r117, [%rd14+20];
	setp.eq.s32 	%p51, %r117, %r2;
	selp.b32 	%r118, %r116, %r115, %p51;
	add.s32 	%r119, %r143, 6;
	ld.global.u32 	%r120, [%rd14+24];
	setp.eq.s32 	%p53, %r120, %r2;
	selp.b32 	%r121, %r119, %r118, %p53;
	add.s32 	%r122, %r143, 7;
	ld.global.u32 	%r123, [%rd14+28];
	setp.eq.s32 	%p55, %r123, %r2;
	selp.b16 	%rs33, 1, %rs53, %p41;
	selp.b16 	%rs34, 1, %rs33, %p43;
	selp.b16 	%rs35, 1, %rs34, %p45;
	selp.b16 	%rs36, 1, %rs35, %p47;
	selp.b16 	%rs37, 1, %rs36, %p49;
	selp.b16 	%rs38, 1, %rs37, %p51;
	selp.b16 	%rs39, 1, %rs38, %p53;
	selp.b16 	%rs53, 1, %rs39, %p55;
	selp.b32 	%r151, %r122, %r121, %p55;
	add.s32 	%r143, %r143, 8;
$L__BB4_10:
	setp.eq.s32 	%p56, %r15, 0;
	@%p56 bra 	$L__BB4_16;
	and.b32  	%r21, %r4, 3;
	setp.lt.u32 	%p57, %r15, 4;
	@%p57 bra 	$L__BB4_13;
	mul.wide.u32 	%rd15, %r143, 4;
	add.s64 	%rd16, %rd2, %rd15;
	ld.global.u32 	%r125, [%rd16];
	setp.eq.s32 	%p58, %r125, %r2;
	selp.b32 	%r126, %r143, %r151, %p58;
	add.s32 	%r127, %r143, 1;
	ld.global.u32 	%r128, [%rd16+4];
	setp.eq.s32 	%p60, %r128, %r2;
	selp.b32 	%r129, %r127, %r126, %p60;
	add.s32 	%r130, %r143, 2;
	ld.global.u32 	%r131, [%rd16+8];
	setp.eq.s32 	%p62, %r131, %r2;
	selp.b32 	%r132, %r130, %r129, %p62;
	add.s32 	%r133, %r143, 3;
	ld.global.u32 	%r134, [%rd16+12];
	setp.eq.s32 	%p64, %r134, %r2;
	selp.b16 	%rs41, 1, %rs53, %p58;
	selp.b16 	%rs42, 1, %rs41, %p60;
	selp.b16 	%rs43, 1, %rs42, %p62;
	selp.b16 	%rs53, 1, %rs43, %p64;
	selp.b32 	%r151, %r133, %r132, %p64;
	add.s32 	%r143, %r143, 4;
$L__BB4_13:
	setp.eq.s32 	%p65, %r21, 0;
	@%p65 bra 	$L__BB4_16;
	mul.wide.u32 	%rd17, %r143, 4;
	add.s64 	%rd23, %rd2, %rd17;
	neg.s32 	%r148, %r21;
$L__BB4_15:
	.pragma "nounroll";
	ld.global.u32 	%r135, [%rd23];
	setp.eq.s32 	%p66, %r135, %r2;
	selp.b16 	%rs53, 1, %rs53, %p66;
	selp.b32 	%r151, %r143, %r151, %p66;
	add.s32 	%r143, %r143, 1;
	add.s64 	%rd23, %rd23, 4;
	add.s32 	%r148, %r148, 1;
	setp.ne.s32 	%p67, %r148, 0;
	@%p67 bra 	$L__BB4_15;
$L__BB4_16:
	and.b16  	%rs44, %rs53, 255;
	setp.eq.s16 	%p68, %rs44, 0;
$L__BB4_17:
	@%p68 bra 	$L__BB4_19;
	mul.wide.s32 	%rd18, %r2, 4;
	add.s64 	%rd19, %rd1, %rd18;
	mov.b32 	%r136, -1;
	st.global.u32 	[%rd19], %r136;
	mul.wide.s32 	%rd20, %r151, 4;
	add.s64 	%rd21, %rd2, %rd20;
	st.global.u32 	[%rd21], %r136;
$L__BB4_19:
	ret;

}
	// .globl	_Z13eliminar7oMasPiiiS_iijP17curandStateXORWOWii
.visible .entry _Z13eliminar7oMasPiiiS_iijP17curandStateXORWOWii(
	.param .u64 .ptr .align 1 _Z13eliminar7oMasPiiiS_iijP17curandStateXORWOWii_param_0,
	.param .u32 _Z13eliminar7oMasPiiiS_iijP17curandStateXORWOWii_param_1,
	.param .u32 _Z13eliminar7oMasPiiiS_iijP17curandStateXORWOWii_param_2,
	.param .u64 .ptr .align 1 _Z13eliminar7oMasPiiiS_iijP17curandStateXORWOWii_param_3,
	.param .u32 _Z13eliminar7oMasPiiiS_iijP17curandStateXORWOWii_param_4,
	.param .u32 _Z13eliminar7oMasPiiiS_iijP17curandStateXORWOWii_param_5,
	.param .u32 _Z13eliminar7oMasPiiiS_iijP17curandStateXORWOWii_param_6,
	.param .u64 .ptr .align 1 _Z13eliminar7oMasPiiiS_iijP17curandStateXORWOWii_param_7,
	.param .u32 _Z13eliminar7oMasPiiiS_iijP17curandStateXORWOWii_param_8,
	.param .u32 _Z13eliminar7oMasPiiiS_iijP17curandStateXORWOWii_param_9
)
{
	.reg .pred 	%p<98>;
	.reg .b16 	%rs<54>;
	.reg .b32 	%r<611>;
	.reg .b64 	%rd<44>;

	ld.param.u32 	%r234, [_Z13eliminar7oMasPiiiS_iijP17curandStateXORWOWii_param_1];
	ld.param.u32 	%r235, [_Z13eliminar7oMasPiiiS_iijP17curandStateXORWOWii_param_2];
	ld.param.u64 	%rd19, [_Z13eliminar7oMasPiiiS_iijP17curandStateXORWOWii_param_3];
	ld.param.u32 	%r240, [_Z13eliminar7oMasPiiiS_iijP17curandStateXORWOWii_param_6];
	ld.param.u64 	%rd20, [_Z13eliminar7oMasPiiiS_iijP17curandStateXORWOWii_param_7];
	ld.param.u32 	%r236, [_Z13eliminar7oMasPiiiS_iijP17curandStateXORWOWii_param_8];
	ld.param.u32 	%r237, [_Z13eliminar7oMasPiiiS_iijP17curandStateXORWOWii_param_9];
	cvta.to.global.u64 	%rd1, %rd19;
	cvta.to.global.u64 	%rd21, %rd20;
	mov.u32 	%r241, %tid.x;
	mov.u32 	%r242, %ntid.x;
	mov.u32 	%r243, %ctaid.x;
	mad.lo.s32 	%r244, %r242, %r243, %r241;
	mov.u32 	%r245, %tid.y;
	mov.u32 	%r246, %ntid.y;
	mov.u32 	%r247, %ctaid.y;
	mad.lo.s32 	%r248, %r246, %r247, %r245;
	mad.lo.s32 	%r249, %r235, %r248, %r244;
	cvt.s64.s32 	%rd2, %r249;
	mul.wide.s32 	%rd22, %r249, 48;
	add.s64 	%rd3, %rd21, %rd22;
	xor.b32  	%r250, %r240, -1429050551;
	mul.lo.s32 	%r1, %r250, 1099087573;
	add.s32 	%r251, %r1, -638133224;
	add.s32 	%r509, %r1, 123456789;
	st.global.v2.u32 	[%rd3], {%r251, %r509};
	xor.b32  	%r508, %r1, 362436069;
	mov.b32 	%r507, -123459836;
	st.global.v2.u32 	[%rd3+8], {%r508, %r507};
	add.s32 	%r505, %r1, 5783321;
	mov.b32 	%r506, -589760388;
	st.global.v2.u32 	[%rd3+16], {%r506, %r505};
	setp.eq.s32 	%p3, %r249, 0;
	@%p3 bra 	$L__BB5_42;
	mov.b32 	%r491, 0;
	mov.b32 	%r507, -123459836;
	mov.b32 	%r506, -589760388;
	mov.u64 	%rd40, %rd2;
$L__BB5_2:
	and.b64  	%rd5, %rd40, 3;
	setp.eq.s64 	%p4, %rd5, 0;
	@%p4 bra 	$L__BB5_41;
	mul.wide.u32 	%rd23, %r491, 3200;
	mov.u64 	%rd24, precalc_xorwow_matrix;
	add.s64 	%rd6, %rd24, %rd23;
	cvt.u32.u64 	%r11, %rd5;
	mov.b32 	%r492, 0;
$L__BB5_4:
	mov.b32 	%r505, 0;
	mov.u32 	%r506, %r505;
	mov.u32 	%r507, %r505;
	mov.u32 	%r508, %r505;
	mov.u32 	%r509, %r505;
	mov.u32 	%r498, %r505;
$L__BB5_5:
	mul.wide.u32 	%rd25, %r498, 4;
	add.s64 	%rd26, %rd3, %rd25;
	ld.global.u32 	%r19, [%rd26+4];
	shl.b32 	%r20, %r498, 5;
	mov.b32 	%r504, 0;
$L__BB5_6:
	.pragma "nounroll";
	shr.u32 	%r258, %r19, %r504;
	and.b32  	%r259, %r258, 1;
	setp.eq.b32 	%p5, %r259, 1;
	not.pred 	%p6, %p5;
	add.s32 	%r260, %r20, %r504;
	mul.lo.s32 	%r261, %r260, 5;
	mul.wide.u32 	%rd27, %r261, 4;
	add.s64 	%rd7, %rd6, %rd27;
	@%p6 bra 	$L__BB5_8;
	ld.global.u32 	%r262, [%rd7];
	xor.b32  	%r509, %r509, %r262;
	ld.global.u32 	%r263, [%rd7+4];
	xor.b32  	%r508, %r508, %r263;
	ld.global.u32 	%r264, [%rd7+8];
	xor.b32  	%r507, %r507, %r264;
	ld.global.u32 	%r265, [%rd7+12];
	xor.b32  	%r506, %r506, %r265;
	ld.global.u32 	%r266, [%rd7+16];
	xor.b32  	%r505, %r505, %r266;
$L__BB5_8:
	and.b32  	%r268, %r258, 2;
	setp.eq.s32 	%p7, %r268, 0;
	@%p7 bra 	$L__BB5_10;
	ld.global.u32 	%r269, [%rd7+20];
	xor.b32  	%r509, %r509, %r269;
	ld.global.u32 	%r270, [%rd7+24];
	xor.b32  	%r508, %r508, %r270;
	ld.global.u32 	%r271, [%rd7+28];
	xor.b32  	%r507, %r507, %r271;
	ld.global.u32 	%r272, [%rd7+32];
	xor.b32  	%r506, %r506, %r272;
	ld.global.u32 	%r273, [%rd7+36];
	xor.b32  	%r505, %r505, %r273;
$L__BB5_10:
	and.b32  	%r275, %r258, 4;
	setp.eq.s32 	%p8, %r275, 0;
	@%p8 bra 	$L__BB5_12;
	ld.global.u32 	%r276, [%rd7+40];
	xor.b32  	%r509, %r509, %r276;
	ld.global.u32 	%r277, [%rd7+44];
	xor.b32  	%r508, %r508, %r277;
	ld.global.u32 	%r278, [%rd7+48];
	xor.b32  	%r507, %r507, %r278;
	ld.global.u32 	%r279, [%rd7+52];
	xor.b32  	%r506, %r506, %r279;
	ld.global.u32 	%r280, [%rd7+56];
	xor.b32  	%r505, %r505, %r280;
$L__BB5_12:
	and.b32  	%r282, %r258, 8;
	setp.eq.s32 	%p9, %r282, 0;
	@%p9 bra 	$L__BB5_14;
	ld.global.u32 	%r283, [%rd7+60];
	xor.b32  	%r509, %r509, %r283;
	ld.global.u32 	%r284, [%rd7+64];
	xor.b32  	%r508, %r508, %r284;
	ld.global.u32 	%r285, [%rd7+68];
	xor.b32  	%r507, %r507, %r285;
	ld.global.u32 	%r286, [%rd7+72];
	xor.b32  	%r506, %r506, %r286;
	ld.global.u32 	%r287, [%rd7+76];
	xor.b32  	%r505, %r505, %r287;
$L__BB5_14:
	and.b32  	%r289, %r258, 16;
	setp.eq.s32 	%p10, %r289, 0;
	@%p10 bra 	$L__BB5_16;
	ld.global.u32 	%r290, [%rd7+80];
	xor.b32  	%r509, %r509, %r290;
	ld.global.u32 	%r291, [%rd7+84];
	xor.b32  	%r508, %r508, %r291;
	ld.global.u32 	%r292, [%rd7+88];
	xor.b32  	%r507, %r507, %r292;
	ld.global.u32 	%r293, [%rd7+92];
	xor.b32  	%r506, %r506, %r293;
	ld.global.u32 	%r294, [%rd7+96];
	xor.b32  	%r505, %r505, %r294;
$L__BB5_16:
	and.b32  	%r296, %r258, 32;
	setp.eq.s32 	%p11, %r296, 0;
	@%p11 bra 	$L__BB5_18;
	ld.global.u32 	%r297, [%rd7+100];
	xor.b32  	%r509, %r509, %r297;
	ld.global.u32 	%r298, [%rd7+104];
	xor.b32  	%r508, %r508, %r298;
	ld.global.u32 	%r299, [%rd7+108];
	xor.b32  	%r507, %r507, %r299;
	ld.global.u32 	%r300, [%rd7+112];
	xor.b32  	%r506, %r506, %r300;
	ld.global.u32 	%r301, [%rd7+116];
	xor.b32  	%r505, %r505, %r301;
$L__BB5_18:
	and.b32  	%r303, %r258, 64;
	setp.eq.s32 	%p12, %r303, 0;
	@%p12 bra 	$L__BB5_20;
	ld.global.u32 	%r304, [%rd7+120];
	xor.b32  	%r509, %r509, %r304;
	ld.global.u32 	%r305, [%rd7+124];
	xor.b32  	%r508, %r508, %r305;
	ld.global.u32 	%r306, [%rd7+128];
	xor.b32  	%r507, %r507, %r306;
	ld.global.u32 	%r307, [%rd7+132];
	xor.b32  	%r506, %r506, %r307;
	ld.global.u32 	%r308, [%rd7+136];
	xor.b32  	%r505, %r505, %r308;
$L__BB5_20:
	and.b32  	%r310, %r258, 128;
	setp.eq.s32 	%p13, %r310, 0;
	@%p13 bra 	$L__BB5_22;
	ld.global.u32 	%r311, [%rd7+140];
	xor.b32  	%r509, %r509, %r311;
	ld.global.u32 	%r312, [%rd7+144];
	xor.b32  	%r508, %r508, %r312;
	ld.global.u32 	%r313, [%rd7+148];
	xor.b32  	%r507, %r507, %r313;
	ld.global.u32 	%r314, [%rd7+152];
	xor.b32  	%r506, %r506, %r314;
	ld.global.u32 	%r315, [%rd7+156];
	xor.b32  	%r505, %r505, %r315;
$L__BB5_22:
	and.b32  	%r317, %r258, 256;
	setp.eq.s32 	%p14, %r317, 0;
	@%p14 bra 	$L__BB5_24;
	ld.global.u32 	%r318, [%rd7+160];
	xor.b32  	%r509, %r509, %r318;
	ld.global.u32 	%r319, [%rd7+164];
	xor.b32  	%r508, %r508, %r319;
	ld.global.u32 	%r320, [%rd7+168];
	xor.b32  	%r507, %r507, %r320;
	ld.global.u32 	%r321, [%rd7+172];
	xor.b32  	%r506, %r506, %r321;
	ld.global.u32 	%r322, [%rd7+176];
	xor.b32  	%r505, %r505, %r322;
$L__BB5_24:
	and.b32  	%r324, %r258, 512;
	setp.eq.s32 	%p15, %r324, 0;
	@%p15 bra 	$L__BB5_26;
	ld.global.u32 	%r325, [%rd7+180];
	xor.b32  	%r509, %r509, %r325;
	ld.global.u32 	%r326, [%rd7+184];
	xor.b32  	%r508, %r508, %r326;
	ld.global.u32 	%r327, [%rd7+188];
	xor.b32  	%r507, %r507, %r327;
	ld.global.u32 	%r328, [%rd7+192];
	xor.b32  	%r506, %r506, %r328;
	ld.global.u32 	%r329, [%rd7+196];
	xor.b32  	%r505, %r505, %r329;
$L__BB5_26:
	and.b32  	%r331, %r258, 1024;
	setp.eq.s32 	%p16, %r331, 0;
	@%p16 bra 	$L__BB5_28;
	ld.global.u32 	%r332, [%rd7+200];
	xor.b32  	%r509, %r509, %r332;
	ld.global.u32 	%r333, [%rd7+204];
	xor.b32  	%r508, %r508, %r333;
	ld.global.u32 	%r334, [%rd7+208];
	xor.b32  	%r507, %r507, %r334;
	ld.global.u32 	%r335, [%rd7+212];
	xor.b32  	%r506, %r506, %r335;
	ld.global.u32 	%r336, [%rd7+216];
	xor.b32  	%r505, %r505, %r336;
$L__BB5_28:
	and.b32  	%r338, %r258, 2048;
	setp.eq.s32 	%p17, %r338, 0;
	@%p17 bra 	$L__BB5_30;
	ld.global.u32 	%r339, [%rd7+220];
	xor.b32  	%r509, %r509, %r339;
	ld.global.u32 	%r340, [%rd7+224];
	xor.b32  	%r508, %r508, %r340;
	ld.global.u32 	%r341, [%rd7+228];
	xor.b32  	%r507, %r507, %r341;
	ld.global.u32 	%r342, [%rd7+232];
	xor.b32  	%r506, %r506, %r342;
	ld.global.u32 	%r343, [%rd7+236];
	xor.b32  	%r505, %r505, %r343;
$L__BB5_30:
	and.b32  	%r345, %r258, 4096;
	setp.eq.s32 	%p18, %r345, 0;
	@%p18 bra 	$L__BB5_32;
	ld.global.u32 	%r346, [%rd7+240];
	xor.b32  	%r509, %r509, %r346;
	ld.global.u32 	%r347, [%rd7+244];
	xor.b32  	%r508, %r508, %r347;
	ld.global.u32 	%r348, [%rd7+248];
	xor.b32  	%r507, %r507, %r348;
	ld.global.u32 	%r349, [%rd7+252];
	xor.b32  	%r506, %r506, %r349;
	ld.global.u32 	%r350, [%rd7+256];
	xor.b32  	%r505, %r505, %r350;
$L__BB5_32:
	and.b32  	%r352, %r258, 8192;
	setp.eq.s32 	%p19, %r352, 0;
	@%p19 bra 	$L__BB5_34;
	ld.global.u32 	%r353, [%rd7+260];
	xor.b32  	%r509, %r509, %r353;
	ld.global.u32 	%r354, [%rd7+264];
	xor.b32  	%r508, %r508, %r354;
	ld.global.u32 	%r355, [%rd7+268];
	xor.b32  	%r507, %r507, %r355;
	ld.global.u32 	%r356, [%rd7+272];
	xor.b32  	%r506, %r506, %r356;
	ld.global.u32 	%r357, [%rd7+276];
	xor.b32  	%r505, %r505, %r357;
$L__BB5_34:
	and.b32  	%r359, %r258, 16384;
	setp.eq.s32 	%p20, %r359, 0;
	@%p20 bra 	$L__BB5_36;
	ld.global.u32 	%r360, [%rd7+280];
	xor.b32  	%r509, %r509, %r360;
	ld.global.u32 	%r361, [%rd7+284];
	xor.b32  	%r508, %r508, %r361;
	ld.global.u32 	%r362, [%rd7+288];
	xor.b32  	%r507, %r507, %r362;
	ld.global.u32 	%r363, [%rd7+292];
	xor.b32  	%r506, %r506, %r363;
	ld.global.u32 	%r364, [%rd7+296];
	xor.b32  	%r505, %r505, %r364;
$L__BB5_36:
	and.b32  	%r366, %r258, 32768;
	setp.eq.s32 	%p21, %r366, 0;
	@%p21 bra 	$L__BB5_38;
	ld.global.u32 	%r367, [%rd7+300];
	xor.b32  	%r509, %r509, %r367;
	ld.global.u32 	%r368, [%rd7+304];
	xor.b32  	%r508, %r508, %r368;
	ld.global.u32 	%r369, [%rd7+308];
	xor.b32  	%r507, %r507, %r369;
	ld.global.u32 	%r370, [%rd7+312];
	xor.b32  	%r506, %r506, %r370;
	ld.global.u32 	%r371, [%rd7+316];
	xor.b32  	%r505, %r505, %r371;
$L__BB5_38:
	add.s32 	%r504, %r504, 16;
	setp.ne.s32 	%p22, %r504, 32;
	@%p22 bra 	$L__BB5_6;
	mad.lo.s32 	%r372, %r498, -31, %r20;
	add.s32 	%r498, %r372, 1;
	setp.ne.s32 	%p23, %r498, 5;
	@%p23 bra 	$L__BB5_5;
	st.global.u32 	[%rd3+4], %r509;
	st.global.u32 	[%rd3+8], %r508;
	st.global.u32 	[%rd3+12], %r507;
	st.global.u32 	[%rd3+16], %r506;
	st.global.u32 	[%rd3+20], %r505;
	add.s32 	%r492, %r492, 1;
	setp.lt.u32 	%p24, %r492, %r11;
	@%p24 bra 	$L__BB5_4;
$L__BB5_41:
	shr.u64 	%rd8, %rd40, 2;
	add.s32 	%r491, %r491, 1;
	setp.gt.u64 	%p25, %rd40, 3;
	mov.u64 	%rd40, %rd8;
	@%p25 bra 	$L__BB5_2;
$L__BB5_42:
	ld.param.u64 	%rd39, [_Z13eliminar7oMasPiiiS_iijP17curandStateXORWOWii_param_0];
	cvt.u32.u64 	%r373, %rd2;
	mov.b32 	%r374, 0;
	st.global.v2.u32 	[%rd3+24], {%r374, %r374};
	st.global.u32 	[%rd3+32], %r374;
	mov.b64 	%rd28, 0;
	st.global.u64 	[%rd3+40], %rd28;
	shr.u32 	%r375, %r509, 2;
	xor.b32  	%r376, %r375, %r509;
	st.global.v2.u32 	[%rd3+8], {%r507, %r506};
	shl.b32 	%r377, %r505, 4;
	shl.b32 	%r378, %r376, 1;
	xor.b32  	%r379, %r378, %r377;
	xor.b32  	%r380, %r379, %r376;
	xor.b32  	%r381, %r380, %r505;
	st.global.v2.u32 	[%rd3+16], {%r505, %r381};
	add.s32 	%r382, %r1, -637770787;
	st.global.v2.u32 	[%rd3], {%r382, %r508};
	add.s32 	%r383, %r381, %r382;
	rem.u32 	%r384, %r383, %r236;
	add.s32 	%r201, %r384, %r237;
	ld.global.u32 	%r385, [%rd1];
	setp.ne.s32 	%p26, %r385, %r373;
	cvta.to.global.u64 	%rd29, %rd39;
	shl.b64 	%rd30, %rd2, 2;
	add.s64 	%rd9, %rd29, %rd30;
	@%p26 bra 	$L__BB5_55;
	mov.b32 	%r595, 9;
	setp.gt.s32 	%p27, %r201, 2;
	@%p27 bra 	$L__BB5_47;
	setp.eq.s32 	%p31, %r201, 1;
	@%p31 bra 	$L__BB5_54;
	setp.eq.s32 	%p32, %r201, 2;
	@%p32 bra 	$L__BB5_46;
	bra.uni 	$L__BB5_53;
$L__BB5_46:
	mov.b32 	%r595, 10;
	bra.uni 	$L__BB5_54;
$L__BB5_47:
	setp.eq.s32 	%p28, %r201, 3;
	@%p28 bra 	$L__BB5_51;
	setp.eq.s32 	%p29, %r201, 4;
	@%p29 bra 	$L__BB5_52;
	setp.eq.s32 	%p30, %r201, 5;
	@%p30 bra 	$L__BB5_50;
	bra.uni 	$L__BB5_53;
$L__BB5_50:
	mov.b32 	%r595, 13;
	bra.uni 	$L__BB5_54;
$L__BB5_51:
	mov.b32 	%r595, 11;
	bra.uni 	$L__BB5_54;
$L__BB5_52:
	mov.b32 	%r595, 12;
	bra.uni 	$L__BB5_54;
$L__BB5_53:
	mov.b32 	%r595, 14;
$L__BB5_54:
	st.global.u32 	[%rd9], %r595;
	mov.b32 	%r392, -1;
	st.global.u32 	[%rd1], %r392;
$L__BB5_55:
	mul.lo.s32 	%r203, %r235, %r234;
	setp.lt.s32 	%p34, %r203, 2;
	mov.b64 	%rd43, 0;
	mov.pred 	%p97, -1;
	@%p34 bra 	$L__BB5_70;
	add.s32 	%r204, %r203, -1;
	add.s32 	%r396, %r203, -2;
	setp.lt.u32 	%p35, %r396, 15;
	mov.b16 	%rs53, 0;
	mov.b32 	%r602, 1;
	@%p35 bra 	$L__BB5_60;
	add.s64 	%rd41, %rd1, 32;
	mov.b16 	%rs53, 0;
	mov.b32 	%r596, 0;
	and.b32  	%r446, %r204, -16;
$L__BB5_58:
	.pragma "nounroll";
	add.s32 	%r400, %r596, 1;
	ld.global.u32 	%r401, [%rd41+-28];
	setp.eq.s32 	%p36, %r401, %r373;
	selp.b32 	%r402, %r400, %r610, %p36;
	ld.global.u32 	%r403, [%rd41+-24];
	setp.eq.s32 	%p38, %r403, %r373;
	add.s32 	%r404, %r596, 2;
	selp.b32 	%r405, %r404, %r402, %p38;
	ld.global.u32 	%r406, [%rd41+-20];
	setp.eq.s32 	%p40, %r406, %r373;
	add.s32 	%r407, %r596, 3;
	selp.b32 	%r408, %r407, %r405, %p40;
	ld.global.u32 	%r409, [%rd41+-16];
	setp.eq.s32 	%p42, %r409, %r373;
	add.s32 	%r410, %r596, 4;
	selp.b32 	%r411, %r410, %r408, %p42;
	ld.global.u32 	%r412, [%rd41+-12];
	setp.eq.s32 	%p44, %r412, %r373;
	add.s32 	%r413, %r596, 5;
	selp.b32 	%r414, %r413, %r411, %p44;
	ld.global.u32 	%r415, [%rd41+-8];
	setp.eq.s32 	%p46, %r415, %r373;
	add.s32 	%r416, %r596, 6;
	selp.b32 	%r417, %r416, %r414, %p46;
	ld.global.u32 	%r418, [%rd41+-4];
	setp.eq.s32 	%p48, %r418, %r373;
	add.s32 	%r419, %r596, 7;
	selp.b32 	%r420, %r419, %r417, %p48;
	ld.global.u32 	%r421, [%rd41];
	setp.eq.s32 	%p50, %r421, %r373;
	add.s32 	%r422, %r596, 8;
	selp.b32 	%r423, %r422, %r420, %p50;
	ld.global.u32 	%r424, [%rd41+4];
	setp.eq.s32 	%p52, %r424, %r373;
	add.s32 	%r425, %r596, 9;
	selp.b32 	%r426, %r425, %r423, %p52;
	ld.global.u32 	%r427, [%rd41+8];
	setp.eq.s32 	%p54, %r427, %r373;
	add.s32 	%r428, %r596, 10;
	selp.b32 	%r429, %r428, %r426, %p54;
	ld.global.u32 	%r430, [%rd41+12];
	setp.eq.s32 	%p56, %r430, %r373;
	add.s32 	%r431, %r596, 11;
	selp.b32 	%r432, %r431, %r429, %p56;
	ld.global.u32 	%r433, [%rd41+16];
	setp.eq.s32 	%p58, %r433, %r373;
	add.s32 	%r434, %r596, 12;
	selp.b32 	%r435, %r434, %r432, %p58;
	ld.global.u32 	%r436, [%rd41+20];
	setp.eq.s32 	%p60, %r436, %r373;
	add.s32 	%r437, %r596, 13;
	selp.b32 	%r438, %r437, %r435, %p60;
	ld.global.u32 	%r439, [%rd41+24];
	setp.eq.s32 	%p62, %r439, %r373;
	add.s32 	%r440, %r596, 14;
	selp.b32 	%r441, %r440, %r438, %p62;
	ld.global.u32 	%r442, [%rd41+28];
	setp.eq.s32 	%p64, %r442, %r373;
	add.s32 	%r443, %r596, 15;
	selp.b32 	%r444, %r443, %r441, %p64;
	ld.global.u32 	%r445, [%rd41+32];
	setp.eq.s32 	%p66, %r445, %r373;
	selp.b16 	%rs17, 1, %rs53, %p36;
	selp.b16 	%rs18, 1, %rs17, %p38;
	selp.b16 	%rs19, 1, %rs18, %p40;
	selp.b16 	%rs20, 1, %rs19, %p42;
	selp.b16 	%rs21, 1, %rs20, %p44;
	selp.b16 	%rs22, 1, %rs21, %p46;
	selp.b16 	%rs23, 1, %rs22, %p48;
	selp.b16 	%rs24, 1, %rs23, %p50;
	selp.b16 	%rs25, 1, %rs24, %p52;
	selp.b16 	%rs26, 1, %rs25, %p54;
	selp.b16 	%rs27, 1, %rs26, %p56;
	selp.b16 	%rs28, 1, %rs27, %p58;
	selp.b16 	%rs29, 1, %rs28, %p60;
	selp.b16 	%rs30, 1, %rs29, %p62;
	selp.b16 	%rs31, 1, %rs30, %p64;
	selp.b16 	%rs53, 1, %rs31, %p66;
	add.s32 	%r596, %r596, 16;
	selp.b32 	%r610, %r596, %r444, %p66;
	add.s64 	%rd41, %rd41, 64;
	setp.ne.s32 	%p67, %r596, %r446;
	@%p67 bra 	$L__BB5_58;
	add.s32 	%r602, %r596, 1;
$L__BB5_60:
	and.b32  	%r213, %r204, 15;
	setp.eq.s32 	%p68, %r213, 0;
	@%p68 bra 	$L__BB5_69;
	and.b32  	%r214, %r204, 7;
	setp.lt.u32 	%p69, %r213, 8;
	@%p69 bra 	$L__BB5_63;
	cvt.u32.u64 	%r448, %rd2;
	mul.wide.u32 	%rd32, %r602, 4;
	add.s64 	%rd33, %rd1, %rd32;
	ld.global.u32 	%r449, [%rd33];
	setp.eq.s32 	%p70, %r449, %r448;
	selp.b32 	%r450, %r602, %r610, %p70;
	add.s32 	%r451, %r602, 1;
	ld.global.u32 	%r452, [%rd33+4];
	setp.eq.s32 	%p72, %r452, %r448;
	selp.b32 	%r453, %r451, %r450, %p72;
	add.s32 	%r454, %r602, 2;
	ld.global.u32 	%r455, [%rd33+8];
	setp.eq.s32 	%p74, %r455, %r448;
	selp.b32 	%r456, %r454, %r453, %p74;
	add.s32 	%r457, %r602, 3;
	ld.global.u32 	%r458, [%rd33+12];
	setp.eq.s32 	%p76, %r458, %r448;
	selp.b32 	%r459, %r457, %r456, %p76;
	add.s32 	%r460, %r602, 4;
	ld.global.u32 	%r461, [%rd33+16];
	setp.eq.s32 	%p78, %r461, %r448;
	selp.b32 	%r462, %r460, %r459, %p78;
	add.s32 	%r463, %r602, 5;
	ld.global.u32 	%r464, [%rd33+20];
	setp.eq.s32 	%p80, %r464, %r448;
	selp.b32 	%r465, %r463, %r462, %p80;
	add.s32 	%r466, %r602, 6;
	ld.global.u32 	%r467, [%rd33+24];
	setp.eq.s32 	%p82, %r467, %r448;
	selp.b32 	%r468, %r466, %r465, %p82;
	add.s32 	%r469, %r602, 7;
	ld.global.u32 	%r470, [%rd33+28];
	setp.eq.s32 	%p84, %r470, %r448;
	selp.b16 	%rs33, 1, %rs53, %p70;
	selp.b16 	%rs34, 1, %rs33, %p72;
	selp.b16 	%rs35, 1, %rs34, %p74;
	selp.b16 	%rs36, 1, %rs35, %p76;
	selp.b16 	%rs37, 1, %rs36, %p78;
	selp.b16 	%rs38, 1, %rs37, %p80;
	selp.b16 	%rs39, 1, %rs38, %p82;
	selp.b16 	%rs53, 1, %rs39, %p84;
	selp.b32 	%r610, %r469, %r468, %p84;
	add.s32 	%r602, %r602, 8;
$L__BB5_63:
	setp.eq.s32 	%p85, %r214, 0;
	@%p85 bra 	$L__BB5_69;
	and.b32  	%r220, %r204, 3;
	setp.lt.u32 	%p86, %r214, 4;
	@%p86 bra 	$L__BB5_66;
	cvt.u32.u64 	%r472, %rd2;
	mul.wide.u32 	%rd34, %r602, 4;
	add.s64 	%rd35, %rd1, %rd34;
	ld.global.u32 	%r473, [%rd35];
	setp.eq.s32 	%p87, %r473, %r472;
	selp.b32 	%r474, %r602, %r610, %p87;
	add.s32 	%r475, %r602, 1;
	ld.global.u32 	%r476, [%rd35+4];
	setp.eq.s32 	%p89, %r476, %r472;
	selp.b32 	%r477, %r475, %r474, %p89;
	add.s32 	%r478, %r602, 2;
	ld.global.u32 	%r479, [%rd35+8];
	setp.eq.s32 	%p91, %r479, %r472;
	selp.b32 	%r480, %r478, %r477, %p91;
	add.s32 	%r481, %r602, 3;
	ld.global.u32 	%r482, [%rd35+12];
	setp.eq.s32 	%p93, %r482, %r472;
	selp.b16 	%rs41, 1, %rs53, %p87;
	selp.b16 	%rs42, 1, %rs41, %p89;
	selp.b16 	%rs43, 1, %rs42, %p91;
	selp.b16 	%rs53, 1, %rs43, %p93;
	selp.b32 	%r610, %r481, %r480, %p93;
	add.s32 	%r602, %r602, 4;
$L__BB5_66:
	setp.eq.s32 	%p94, %r220, 0;
	@%p94 bra 	$L__BB5_69;
	mul.wide.u32 	%rd36, %r602, 4;
	add.s64 	%rd42, %rd1, %rd36;
	neg.s32 	%r607, %r220;
	cvt.u32.u64 	%r483, %rd2;
$L__BB5_68:
	.pragma "nounroll";
	ld.global.u32 	%r484, [%rd42];
	setp.eq.s32 	%p95, %r484, %r483;
	selp.b16 	%rs53, 1, %rs53, %p95;
	selp.b32 	%r610, %r602, %r610, %p95;
	add.s32 	%r602, %r602, 1;
	add.s64 	%rd42, %rd42, 4;
	add.s32 	%r607, %r607, 1;
	setp.ne.s32 	%p96, %r607, 0;
	@%p96 bra 	$L__BB5_68;
$L__BB5_69:
	and.b16  	%rs44, %rs53, 255;
	setp.eq.s16 	%p97, %rs44, 0;
	cvt.s64.s32 	%rd43, %r610;
$L__BB5_70:
	@%p97 bra 	$L__BB5_72;
	mov.b32 	%r485, -1;
	st.global.u32 	[%rd9], %r485;
	shl.b64 	%rd37, %rd43, 2;
	add.s64 	%rd38, %rd1, %rd37;
	st.global.u32 	[%rd38], %r485;
$L__BB5_72:
	ret;

}
	// .globl	_Z14caer_caramelosPiii
.visible .entry _Z14caer_caramelosPiii(
	.param .u64 .ptr .align 1 _Z14caer_caramelosPiii_param_0,
	.param .u32 _Z14caer_caramelosPiii_param_1,
	.param .u32 _Z14caer_caramelosPiii_param_2
)
{
	.reg .pred 	%p<41>;
	.reg .b32 	%r<165>;
	.reg .b64 	%rd<43>;

	ld.param.u64 	%rd3, [_Z14caer_caramelosPiii_param_0];
	ld.param.u32 	%r43, [_Z14caer_caramelosPiii_param_1];
	ld.param.u32 	%r44, [_Z14caer_caramelosPiii_param_2];
	cvta.to.global.u64 	%rd1, %rd3;
	mov.u32 	%r46, %tid.x;
	mov.u32 	%r47, %ntid.x;
	mov.u32 	%r48, %ctaid.x;
	mad.lo.s32 	%r1, %r47, %r48, %r46;
	mov.u32 	%r2, %tid.y;
	mov.u32 	%r49, %ntid.y;
	mov.u32 	%r50, %ctaid.y;
	mul.lo.s32 	%r3, %r49, %r50;
	add.s32 	%r4, %r3, %r2;
	setp.le.s32 	%p1, %r43, %r4;
	mov.b32 	%r164, 0;
	@%p1 bra 	$L__BB6_13;
	sub.s32 	%r5, %r43, %r4;
	and.b32  	%r6, %r5, 15;
	sub.s32 	%r53, %r3, %r43;
	add.s32 	%r54, %r53, %r2;
	setp.gt.u32 	%p2, %r54, -16;
	mov.b32 	%r164, 0;
	mov.u32 	%r153, %r4;
	@%p2 bra 	$L__BB6_4;
	mad.lo.s32 	%r149, %r44, %r4, %r1;
	shl.b32 	%r8, %r44, 4;
	and.b32  	%r56, %r5, -16;
	neg.s32 	%r148, %r56;
	mov.b32 	%r164, 0;
	mul.wide.s32 	%rd6, %r44, 4;
	mov.u32 	%r153, %r4;
$L__BB6_3:
	.pragma "nounroll";
	mul.wide.s32 	%rd4, %r149, 4;
	add.s64 	%rd5, %rd1, %rd4;
	ld.global.u32 	%r57, [%rd5];
	setp.eq.s32 	%p3, %r57, -1;
	selp.u32 	%r58, 1, 0, %p3;
	add.s32 	%r59, %r164, %r58;
	add.s64 	%rd7, %rd5, %rd6;
	ld.global.u32 	%r60, [%rd7];
	setp.eq.s32 	%p4, %r60, -1;
	selp.u32 	%r61, 1, 0, %p4;
	add.s32 	%r62, %r59, %r61;
	add.s64 	%rd8, %rd7, %rd6;
	ld.global.u32 	%r63, [%rd8];
	setp.eq.s32 	%p5, %r63, -1;
	selp.u32 	%r64, 1, 0, %p5;
	add.s32 	%r65, %r62, %r64;
	add.s64 	%rd9, %rd8, %rd6;
	ld.global.u32 	%r66, [%rd9];
	setp.eq.s32 	%p6, %r66, -1;
	selp.u32 	%r67, 1, 0, %p6;
	add.s32 	%r68, %r65, %r67;
	add.s64 	%rd10, %rd9, %rd6;
	ld.global.u32 	%r69, [%rd10];
	setp.eq.s32 	%p7, %r69, -1;
	selp.u32 	%r70, 1, 0, %p7;
	add.s32 	%r71, %r68, %r70;
	add.s64 	%rd11, %rd10, %rd6;
	ld.global.u32 	%r72, [%rd11];
	setp.eq.s32 	%p8, %r72, -1;
	selp.u32 	%r73, 1, 0, %p8;
	add.s32 	%r74, %r71, %r73;
	add.s64 	%rd12, %rd11, %rd6;
	ld.global.u32 	%r75, [%rd12];
	setp.eq.s32 	%p9, %r75, -1;
	selp.u32 	%r76, 1, 0, %p9;
	add.s32 	%r77, %r74, %r76;
	add.s64 	%rd13, %rd12, %rd6;
	ld.global.u32 	%r78, [%rd13];
	setp.eq.s32 	%p10, %r78, -1;
	selp.u32 	%r79, 1, 0, %p10;
	add.s32 	%r80, %r77, %r79;
	add.s64 	%rd14, %rd13, %rd6;
	ld.global.u32 	%r81, [%rd14];
	setp.eq.s32 	%p11, %r81, -1;
	selp.u32 	%r82, 1, 0, %p11;
	add.s32 	%r83, %r80, %r82;
	add.s64 	%rd15, %rd14, %rd6;
	ld.global.u32 	%r84, [%rd15];
	setp.eq.s32 	%p12, %r84, -1;
	selp.u32 	%r85, 1, 0, %p12;
	add.s32 	%r86, %r83, %r85;
	add.s64 	%rd16, %rd15, %rd6;
	ld.global.u32 	%r87, [%rd16];
	setp.eq.s32 	%p13, %r87, -1;
	selp.u32 	%r88, 1, 0, %p13;
	add.s32 	%r89, %r86, %r88;
	add.s64 	%rd17, %rd16, %rd6;
	ld.global.u32 	%r90, [%rd17];
	setp.eq.s32 	%p14, %r90, -1;
	selp.u32 	%r91, 1, 0, %p14;
	add.s32 	%r92, %r89, %r91;
	add.s64 	%rd18, %rd17, %rd6;
	ld.global.u32 	%r93, [%rd18];
	setp.eq.s32 	%p15, %r93, -1;
	selp.u32 	%r94, 1, 0, %p15;
	add.s32 	%r95, %r92, %r94;
	add.s64 	%rd19, %rd18, %rd6;
	ld.global.u32 	%r96, [%rd19];
	setp.eq.s32 	%p16, %r96, -1;
	selp.u32 	%r97, 1, 0, %p16;
	add.s32 	%r98, %r95, %r97;
	add.s64 	%rd20, %rd19, %rd6;
	ld.global.u32 	%r99, [%rd20];
	setp.eq.s32 	%p17, %r99, -1;
	selp.u32 	%r100, 1, 0, %p17;
	add.s32 	%r101, %r98, %r100;
	add.s64 	%rd21, %rd20, %rd6;
	ld.global.u32 	%r102, [%rd21];
	setp.eq.s32 	%p18, %r102, -1;
	selp.u32 	%r103, 1, 0, %p18;
	add.s32 	%r164, %r101, %r103;
	add.s32 	%r153, %r153, 16;
	add.s32 	%r149, %r149, %r8;
	add.s32 	%r148, %r148, 16;
	setp.ne.s32 	%p19, %r148, 0;
	@%p19 bra 	$L__BB6_3;
$L__BB6_4:
	setp.eq.s32 	%p20, %r6, 0;
	@%p20 bra 	$L__BB6_13;
	and.b32  	%r21, %r5, 7;
	setp.lt.u32 	%p21, %r6, 8;
	@%p21 bra 	$L__BB6_7;
	mad.lo.s32 	%r105, %r153, %r44, %r1;
	mul.wide.s32 	%rd22, %r105, 4;
	add.s64 	%rd23, %rd1, %rd22;
	ld.global.u32 	%r106, [%rd23];
	setp.eq.s32 	%p22, %r106, -1;
	selp.u32 	%r107, 1, 0, %p22;
	add.s32 	%r108, %r164, %r107;
	mul.wide.s32 	%rd24, %r44, 4;
	add.s64 	%rd25, %rd23, %rd24;
	ld.global.u32 	%r109, [%rd25];
	setp.eq.s32 	%p23, %r109, -1;
	selp.u32 	%r110, 1, 0, %p23;
	add.s32 	%r111, %r108, %r110;
	add.s64 	%rd26, %rd25, %rd24;
	ld.global.u32 	%r112, [%rd26];
	setp.eq.s32 	%p24, %r112, -1;
	selp.u32 	%r113, 1, 0, %p24;
	add.s32 	%r114, %r111, %r113;
	add.s64 	%rd27, %rd26, %rd24;
	ld.global.u32 	%r115, [%rd27];
	setp.eq.s32 	%p25, %r115, -1;
	selp.u32 	%r116, 1, 0, %p25;
	add.s32 	%r117, %r114, %r116;
	add.s64 	%rd28, %rd27, %rd24;
	ld.global.u32 	%r118, [%rd28];
	setp.eq.s32 	%p26, %r118, -1;
	selp.u32 	%r119, 1, 0, %p26;
	add.s32 	%r120, %r117, %r119;
	add.s64 	%rd29, %rd28, %rd24;
	ld.global.u32 	%r121, [%rd29];
	setp.eq.s32 	%p27, %r121, -1;
	selp.u32 	%r122, 1, 0, %p27;
	add.s32 	%r123, %r120, %r122;
	add.s64 	%rd30, %rd29, %rd24;
	ld.global.u32 	%r124, [%rd30];
	setp.eq.s32 	%p28, %r124, -1;
	selp.u32 	%r125, 1, 0, %p28;
	add.s32 	%r126, %r123, %r125;
	add.s64 	%rd31, %rd30, %rd24;
	ld.global.u32 	%r127, [%rd31];
	setp.eq.s32 	%p29, %r127, -1;
	selp.u32 	%r128, 1, 0, %p29;
	add.s32 	%r164, %r126, %r128;
	add.s32 	%r153, %r153, 8;
$L__BB6_7:
	setp.eq.s32 	%p30, %r21, 0;
	@%p30 bra 	$L__BB6_13;
	and.b32  	%r27, %r5, 3;
	setp.lt.u32 	%p31, %r21, 4;
	@%p31 bra 	$L__BB6_10;
	mad.lo.s32 	%r130, %r153, %r44, %r1;
	mul.wide.s32 	%rd32, %r130, 4;
	add.s64 	%rd33, %rd1, %rd32;
	ld.global.u32 	%r131, [%rd33];
	setp.eq.s32 	%p32, %r131, -1;
	selp.u32 	%r132, 1, 0, %p32;
	add.s32 	%r133, %r164, %r132;
	mul.wide.s32 	%rd34, %r44, 4;
	add.s64 	%rd35, %rd33, %rd34;
	ld.global.u32 	%r134, [%rd35];
	setp.eq.s32 	%p33, %r134, -1;
	selp.u32 	%r135, 1, 0, %p33;
	add.s32 	%r136, %r133, %r135;
	add.s64 	%rd36, %rd35, %rd34;
	ld.global.u32 	%r137, [%rd36];
	setp.eq.s32 	%p34, %r137, -1;
	selp.u32 	%r138, 1, 0, %p34;
	add.s32 	%r139, %r136, %r138;
	add.s64 	%rd37, %rd36, %rd34;
	ld.global.u32 	%r140, [%rd37];
	setp.eq.s32 	%p35, %r140, -1;
	selp.u32 	%r141, 1, 0, %p35;
	add.s32 	%r164, %r139, %r141;
	add.s32 	%r153, %r153, 4;
$L__BB6_10:
	setp.eq.s32 	%p36, %r27, 0;
	@%p36 bra 	$L__BB6_13;
	mad.lo.s32 	%r162, %r153, %r44, %r1;
	neg.s32 	%r161, %r27;
$L__BB6_12:
	.pragma "nounroll";
	mul.wide.s32 	%rd38, %r162, 4;
	add.s64 	%rd39, %rd1, %rd38;
	ld.global.u32 	%r142, [%rd39];
	setp.eq.s32 	%p37, %r142, -1;
	selp.u32 	%r143, 1, 0, %p37;
	add.s32 	%r164, %r164, %r143;
	add.s32 	%r162, %r162, %r44;
	add.s32 	%r161, %r161, 1;
	setp.ne.s32 	%p38, %r161, 0;
	@%p38 bra 	$L__BB6_12;
$L__BB6_13:
	bar.sync 	0;
	setp.eq.s32 	%p39, %r164, 0;
	@%p39 bra 	$L__BB6_16;
	mad.lo.s32 	%r144, %r44, %r4, %r1;
	mul.wide.s32 	%rd40, %r144, 4;
	add.s64 	%rd2, %rd1, %rd40;
	ld.global.u32 	%r42, [%rd2];
	setp.eq.s32 	%p40, %r42, -1;
	@%p40 bra 	$L__BB6_16;
	mov.b32 	%r145, -1;
	st.global.u32 	[%rd2], %r145;
	add.s32 	%r146, %r164, %r4;
	mad.lo.s32 	%r147, %r146, %r44, %r1;
	mul.wide.s32 	%rd41, %r147, 4;
	add.s64 	%rd42, %rd1, %rd41;
	st.global.u32 	[%rd42], %r42;
$L__BB6_16:
	ret;

}
	// .globl	_Z4fillPii
.visible .entry _Z4fillPii(
	.param .u64 .ptr .align 1 _Z4fillPii_param_0,
	.param .u32 _Z4fillPii_param_1
)
{
	.reg .pred 	%p<2>;
	.reg .b32 	%r<7>;
	.reg .b64 	%rd<5>;

	ld.param.u64 	%rd1, [_Z4fillPii_param_0];
	ld.param.u32 	%r2, [_Z4fillPii_param_1];
	mov.u32 	%r3, %tid.x;
	mov.u32 	%r4, %ctaid.x;
	mov.u32 	%r5, %ntid.x;
	mad.lo.s32 	%r1, %r4, %r5, %r3;
	setp.ge.s32 	%p1, %r1, %r2;
	@%p1 bra 	$L__BB7_2;
	cvta.to.global.u64 	%rd2, %rd1;
	mul.wide.s32 	%rd3, %r1, 4;
	add.s64 	%rd4, %rd2, %rd3;
	mov.b32 	%r6, -1;
	st.global.u32 	[%rd4], %r6;
$L__BB7_2:
	ret;

}
	// .globl	_Z13explotarBombaPiiiiijP17curandStateXORWOWS_
.visible .entry _Z13explotarBombaPiiiiijP17curandStateXORWOWS_(
	.param .u64 .ptr .align 1 _Z13explotarBombaPiiiiijP17curandStateXORWOWS__param_0,
	.param .u32 _Z13explotarBombaPiiiiijP17curandStateXORWOWS__param_1,
	.param .u32 _Z13explotarBombaPiiiiijP17curandStateXORWOWS__param_2,
	.param .u32 _Z13explotarBombaPiiiiijP17curandStateXORWOWS__param_3,
	.param .u32 _Z13explotarBombaPiiiiijP17curandStateXORWOWS__param_4,
	.param .u32 _Z13explotarBombaPiiiiijP17curandStateXORWOWS__param_5,
	.param .u64 .ptr .align 1 _Z13explotarBombaPiiiiijP17curandStateXORWOWS__param_6,
	.param .u64 .ptr .align 1 _Z13explotarBombaPiiiiijP17curandStateXORWOWS__param_7
)
{
	.reg .pred 	%p<25>;
	.reg .b32 	%r<460>;
	.reg .b64 	%rd<24>;

	ld.param.u64 	%rd8, [_Z13explotarBombaPiiiiijP17curandStateXORWOWS__param_0];
	ld.param.u32 	%r206, [_Z13explotarBombaPiiiiijP17curandStateXORWOWS__param_2];
	ld.param.u32 	%r203, [_Z13explotarBombaPiiiiijP17curandStateXORWOWS__param_4];
	ld.param.u32 	%r207, [_Z13explotarBombaPiiiiijP17curandStateXORWOWS__param_5];
	ld.param.u64 	%rd10, [_Z13explotarBombaPiiiiijP17curandStateXORWOWS__param_6];
	ld.param.u64 	%rd9, [_Z13explotarBombaPiiiiijP17curandStateXORWOWS__param_7];
	cvta.to.global.u64 	%rd11, %rd10;
	mov.u32 	%r208, %tid.x;
	mov.u32 	%r209, %ntid.x;
	mov.u32 	%r210, %ctaid.x;
	mad.lo.s32 	%r1, %r209, %r210, %r208;
	mov.u32 	%r211, %tid.y;
	mov.u32 	%r212, %ntid.y;
	mov.u32 	%r213, %ctaid.y;
	mad.lo.s32 	%r214, %r212, %r213, %r211;
	mul.lo.s32 	%r2, %r206, %r214;
	add.s32 	%r215, %r2, %r1;
	cvt.s64.s32 	%rd23, %r215;
	mul.wide.s32 	%rd12, %r215, 48;
	add.s64 	%rd2, %rd11, %rd12;
	xor.b32  	%r216, %r207, -1429050551;
	mul.lo.s32 	%r3, %r216, 1099087573;
	add.s32 	%r217, %r3, -638133224;
	add.s32 	%r374, %r3, 123456789;
	st.global.v2.u32 	[%rd2], {%r217, %r374};
	xor.b32  	%r373, %r3, 362436069;
	mov.b32 	%r372, -123459836;
	st.global.v2.u32 	[%rd2+8], {%r373, %r372};
	add.s32 	%r370, %r3, 5783321;
	mov.b32 	%r371, -589760388;
	st.global.v2.u32 	[%rd2+16], {%r371, %r370};
	setp.eq.s32 	%p1, %r215, 0;
	@%p1 bra 	$L__BB8_42;
	mov.b32 	%r356, 0;
	mov.b32 	%r372, -123459836;
	mov.b32 	%r371, -589760388;
$L__BB8_2:
	and.b64  	%rd4, %rd23, 3;
	setp.eq.s64 	%p2, %rd4, 0;
	@%p2 bra 	$L__BB8_41;
	mul.wide.u32 	%rd13, %r356, 3200;
	mov.u64 	%rd14, precalc_xorwow_matrix;
	add.s64 	%rd5, %rd14, %rd13;
	cvt.u32.u64 	%r13, %rd4;
	mov.b32 	%r357, 0;
$L__BB8_4:
	mov.b32 	%r370, 0;
	mov.u32 	%r371, %r370;
	mov.u32 	%r372, %r370;
	mov.u32 	%r373, %r370;
	mov.u32 	%r374, %r370;
	mov.u32 	%r363, %r370;
$L__BB8_5:
	mul.wide.u32 	%rd15, %r363, 4;
	add.s64 	%rd16, %rd2, %rd15;
	ld.global.u32 	%r21, [%rd16+4];
	shl.b32 	%r22, %r363, 5;
	mov.b32 	%r369, 0;
$L__BB8_6:
	.pragma "nounroll";
	shr.u32 	%r224, %r21, %r369;
	and.b32  	%r225, %r224, 1;
	setp.eq.b32 	%p3, %r225, 1;
	not.pred 	%p4, %p3;
	add.s32 	%r226, %r22, %r369;
	mul.lo.s32 	%r227, %r226, 5;
	mul.wide.u32 	%rd17, %r227, 4;
	add.s64 	%rd6, %rd5, %rd17;
	@%p4 bra 	$L__BB8_8;
	ld.global.u32 	%r228, [%rd6];
	xor.b32  	%r374, %r374, %r228;
	ld.global.u32 	%r229, [%rd6+4];
	xor.b32  	%r373, %r373, %r229;
	ld.global.u32 	%r230, [%rd6+8];
	xor.b32  	%r372, %r372, %r230;
	ld.global.u32 	%r231, [%rd6+12];
	xor.b32  	%r371, %r371, %r231;
	ld.global.u32 	%r232, [%rd6+16];
	xor.b32  	%r370, %r370, %r232;
$L__BB8_8:
	and.b32  	%r234, %r224, 2;
	setp.eq.s32 	%p5, %r234, 0;
	@%p5 bra 	$L__BB8_10;
	ld.global.u32 	%r235, [%rd6+20];
	xor.b32  	%r374, %r374, %r235;
	ld.global.u32 	%r236, [%rd6+24];
	xor.b32  	%r373, %r373, %r236;
	ld.global.u32 	%r237, [%rd6+28];
	xor.b32  	%r372, %r372, %r237;
	ld.global.u32 	%r238, [%rd6+32];
	xor.b32  	%r371, %r371, %r238;
	ld.global.u32 	%r239, [%rd6+36];
	xor.b32  	%r370, %r370, %r239;
$L__BB8_10:
	and.b32  	%r241, %r224, 4;
	setp.eq.s32 	%p6, %r241, 0;
	@%p6 bra 	$L__BB8_12;
	ld.global.u32 	%r242, [%rd6+40];
	xor.b32  	%r374, %r374, %r242;
	ld.global.u32 	%r243, [%rd6+44];
	xor.b32  	%r373, %r373, %r243;
	ld.global.u32 	%r244, [%rd6+48];
	xor.b32  	%r372, %r372, %r244;
	ld.global.u32 	%r245, [%rd6+52];
	xor.b32  	%r371, %r371, %r245;
	ld.global.u32 	%r246, [%rd6+56];
	xor.b32  	%r370, %r370, %r246;
$L__BB8_12:
	and.b32  	%r248, %r224, 8;
	setp.eq.s32 	%p7, %r248, 0;
	@%p7 bra 	$L__BB8_14;
	ld.global.u32 	%r249, [%rd6+60];
	xor.b32  	%r374, %r374, %r249;
	ld.global.u32 	%r250, [%rd6+64];
	xor.b32  	%r373, %r373, %r250;
	ld.global.u32 	%r251, [%rd6+68];
	xor.b32  	%r372, %r372, %r251;
	ld.global.u32 	%r252, [%rd6+72];
	xor.b32  	%r371, %r371, %r252;
	ld.global.u32 	%r253, [%rd6+76];
	xor.b32  	%r370, %r370, %r253;
$L__BB8_14:
	and.b32  	%r255, %r224, 16;
	setp.eq.s32 	%p8, %r255, 0;
	@%p8 bra 	$L__BB8_16;
	ld.global.u32 	%r256, [%rd6+80];
	xor.b32  	%r374, %r374, %r256;
	ld.global.u32 	%r257, [%rd6+84];
	xor.b32  	%r373, %r373, %r257;
	ld.global.u32 	%r258, [%rd6+88];
	xor.b32  	%r372, %r372, %r258;
	ld.global.u32 	%r259, [%rd6+92];
	xor.b32  	%r371, %r371, %r259;
	ld.global.u32 	%r260, [%rd6+96];
	xor.b32  	%r370, %r370, %r260;
$L__BB8_16:
	and.b32  	%r262, %r224, 32;
	setp.eq.s32 	%p9, %r262, 0;
	@%p9 bra 	$L__BB8_18;
	ld.global.u32 	%r263, [%rd6+100];
	xor.b32  	%r374, %r374, %r263;
	ld.global.u32 	%r264, [%rd6+104];
	xor.b32  	%r373, %r373, %r264;
	ld.global.u32 	%r265, [%rd6+108];
	xor.b32  	%r372, %r372, %r265;
	ld.global.u32 	%r266, [%rd6+112];
	xor.b32  	%r371, %r371, %r266;
	ld.global.u32 	%r267, [%rd6+116];
	xor.b32  	%r370, %r370, %r267;
$L__BB8_18:
	and.b32  	%r269, %r224, 64;
	setp.eq.s32 	%p10, %r269, 0;
	@%p10 bra 	$L__BB8_20;
	ld.global.u32 	%r270, [%rd6+120];
	xor.b32  	%r374, %r374, %r270;
	ld.global.u32 	%r271, [%rd6+124];
	xor.b32  	%r373, %r373, %r271;
	ld.global.u32 	%r272, [%rd6+128];
	xor.b32  	%r372, %r372, %r272;
	ld.global.u32 	%r273, [%rd6+132];
	xor.b32  	%r371, %r371, %r273;
	ld.global.u32 	%r274, [%rd6+136];
	xor.b32  	%r370, %r370, %r274;
$L__BB8_20:
	and.b32  	%r276, %r224, 128;
	setp.eq.s32 	%p11, %r276, 0;
	@%p11 bra 	$L__BB8_22;
	ld.global.u32 	%r277, [%rd6+140];
	xor.b32  	%r374, %r374, %r277;
	ld.global.u32 	%r278, [%rd6+144];
	xor.b32  	%r373, %r373, %r278;
	ld.global.u32 	%r279, [%rd6+148];
	xor.b32  	%r372, %r372, %r279;
	ld.global.u32 	%r280, [%rd6+152];
	xor.b32  	%r371, %r371, %r280;
	ld.global.u32 	%r281, [%rd6+156];
	xor.b32  	%r370, %r370, %r281;
$L__BB8_22:
	and.b32  	%r283, %r224, 256;
	setp.eq.s32 	%p12, %r283, 0;
	@%p12 bra 	$L__BB8_24;
	ld.global.u32 	%r284, [%rd6+160];
	xor.b32  	%r374, %r374, %r284;
	ld.global.u32 	%r285, [%rd6+164];
	xor.b32  	%r373, %r373, %r285;
	ld.global.u32 	%r286, [%rd6+168];
	xor.b32  	%r372, %r372, %r286;
	ld.global.u32 	%r287, [%rd6+172];
	xor.b32  	%r371, %r371, %r287;
	ld.global.u32 	%r288, [%rd6+176];
	xor.b32  	%r370, %r370, %r288;
$L__BB8_24:
	and.b32  	%r290, %r224, 512;
	setp.eq.s32 	%p13, %r290, 0;
	@%p13 bra 	$L__BB8_26;
	ld.global.u32 	%r291, [%rd6+180];
	xor.b32  	%r374, %r374, %r291;
	ld.global.u32 	%r292, [%rd6+184];
	xor.b32  	%r373, %r373, %r292;
	ld.global.u32 	%r293, [%rd6+188];
	xor.b32  	%r372, %r372, %r293;
	ld.global.u32 	%r294, [%rd6+192];
	xor.b32  	%r371, %r371, %r294;
	ld.global.u32 	%r295, [%rd6+196];
	xor.b32  	%r370, %r370, %r295;
$L__BB8_26:
	and.b32  	%r297, %r224, 1024;
	setp.eq.s32 	%p14, %r297, 0;
	@%p14 bra 	$L__BB8_28;
	ld.global.u32 	%r298, [%rd6+200];
	xor.b32  	%r374, %r374, %r298;
	ld.global.u32 	%r299, [%rd6+204];
	xor.b32  	%r373, %r373, %r299;
	ld.global.u32 	%r300, [%rd6+208];
	xor.b32  	%r372, %r372, %r300;
	ld.global.u32 	%r301, [%rd6+212];
	xor.b32  	%r371, %r371, %r301;
	ld.global.u32 	%r302, [%rd6+216];
	xor.b32  	%r370, %r370, %r302;
$L__BB8_28:
	and.b32  	%r304, %r224, 2048;
	setp.eq.s32 	%p15, %r304, 0;
	@%p15 bra 	$L__BB8_30;
	ld.global.u32 	%r305, [%rd6+220];
	xor.b32  	%r374, %r374, %r305;
	ld.global.u32 	%r306, [%rd6+224];
	xor.b32  	%r373, %r373, %r306;
	ld.global.u32 	%r307, [%rd6+228];
	xor.b32  	%r372, %r372, %r307;
	ld.global.u32 	%r308, [%rd6+232];
	xor.b32  	%r371, %r371, %r308;
	ld.global.u32 	%r309, [%rd6+236];
	xor.b32  	%r370, %r370, %r309;
$L__BB8_30:
	and.b32  	%r311, %r224, 4096;
	setp.eq.s32 	%p16, %r311, 0;
	@%p16 bra 	$L__BB8_32;
	ld.global.u32 	%r312, [%rd6+240];
	xor.b32  	%r374, %r374, %r312;
	ld.global.u32 	%r313, [%rd6+244];
	xor.b32  	%r373, %r373, %r313;
	ld.global.u32 	%r314, [%rd6+248];
	xor.b32  	%r372, %r372, %r314;
	ld.global.u32 	%r315, [%rd6+252];
	xor.b32  	%r371, %r371, %r315;
	ld.global.u32 	%r316, [%rd6+256];
	xor.b32  	%r370, %r370, %r316;
$L__BB8_32:
	and.b32  	%r318, %r224, 8192;
	setp.eq.s32 	%p17, %r318, 0;
	@%p17 bra 	$L__BB8_34;
	ld.global.u32 	%r319, [%rd6+260];
	xor.b32  	%r374, %r374, %r319;
	ld.global.u32 	%r320, [%rd6+264];
	xor.b32  	%r373, %r373, %r320;
	ld.global.u32 	%r321, [%rd6+268];
	xor.b32  	%r372, %r372, %r321;
	ld.global.u32 	%r322, [%rd6+272];
	xor.b32  	%r371, %r371, %r322;
	ld.global.u32 	%r323, [%rd6+276];
	xor.b32  	%r370, %r370, %r323;
$L__BB8_34:
	and.b32  	%r325, %r224, 16384;
	setp.eq.s32 	%p18, %r325, 0;
	@%p18 bra 	$L__BB8_36;
	ld.global.u32 	%r326, [%rd6+280];
	xor.b32  	%r374, %r374, %r326;
	ld.global.u32 	%r327, [%rd6+284];
	xor.b32  	%r373, %r373, %r327;
	ld.global.u32 	%r328, [%rd6+288];
	xor.b32  	%r372, %r372, %r328;
	ld.global.u32 	%r329, [%rd6+292];
	xor.b32  	%r371, %r371, %r329;
	ld.global.u32 	%r330, [%rd6+296];
	xor.b32  	%r370, %r370, %r330;
$L__BB8_36:
	and.b32  	%r332, %r224, 32768;
	setp.eq.s32 	%p19, %r332, 0;
	@%p19 bra 	$L__BB8_38;
	ld.global.u32 	%r333, [%rd6+300];
	xor.b32  	%r374, %r374, %r333;
	ld.global.u32 	%r334, [%rd6+304];
	xor.b32  	%r373, %r373, %r334;
	ld.global.u32 	%r335, [%rd6+308];
	xor.b32  	%r372, %r372, %r335;
	ld.global.u32 	%r336, [%rd6+312];
	xor.b32  	%r371, %r371, %r336;
	ld.global.u32 	%r337, [%rd6+316];
	xor.b32  	%r370, %r370, %r337;
$L__BB8_38:
	add.s32 	%r369, %r369, 16;
	setp.ne.s32 	%p20, %r369, 32;
	@%p20 bra 	$L__BB8_6;
	mad.lo.s32 	%r338, %r363, -31, %r22;
	add.s32 	%r363, %r338, 1;
	setp.ne.s32 	%p21, %r363, 5;
	@%p21 bra 	$L__BB8_5;
	st.global.u32 	[%rd2+4], %r374;
	st.global.u32 	[%rd2+8], %r373;
	st.global.u32 	[%rd2+12], %r372;
	st.global.u32 	[%rd2+16], %r371;
	st.global.u32 	[%rd2+20], %r370;
	add.s32 	%r357, %r357, 1;
	setp.lt.u32 	%p22, %r357, %r13;
	@%p22 bra 	$L__BB8_4;
$L__BB8_41:
	shr.u64 	%rd7, %rd23, 2;
	add.s32 	%r356, %r356, 1;
	setp.gt.u64 	%p23, %rd23, 3;
	mov.u64 	%rd23, %rd7;
	@%p23 bra 	$L__BB8_2;
$L__BB8_42:
	mov.b32 	%r339, 0;
	st.global.v2.u32 	[%rd2+24], {%r339, %r339};
	st.global.u32 	[%rd2+32], %r339;
	mov.b64 	%rd18, 0;
	st.global.u64 	[%rd2+40], %rd18;
	shr.u32 	%r340, %r374, 2;
	xor.b32  	%r341, %r340, %r374;
	st.global.v2.u32 	[%rd2+8], {%r372, %r371};
	shl.b32 	%r342, %r370, 4;
	shl.b32 	%r343, %r341, 1;
	xor.b32  	%r344, %r343, %r342;
	xor.b32  	%r345, %r344, %r341;
	xor.b32  	%r346, %r345, %r370;
	st.global.v2.u32 	[%rd2+16], {%r370, %r346};
	add.s32 	%r347, %r3, -637770787;
	st.global.v2.u32 	[%rd2], {%r347, %r373};
	setp.ne.s32 	%p24, %r1, %r203;
	@%p24 bra 	$L__BB8_44;
	add.s32 	%r348, %r203, %r2;
	cvta.to.global.u64 	%rd19, %rd8;
	mul.wide.s32 	%rd20, %r348, 4;
	add.s64 	%rd21, %rd19, %rd20;
	mov.b32 	%r349, -1;
	st.global.u32 	[%rd21], %r349;
$L__BB8_44:
	cvta.to.global.u64 	%rd22, %rd9;
	mov.b32 	%r350, -1;
	st.global.u32 	[%rd22], %r350;
	ret;

}
	// .globl	_Z11explotarTNTPiiiiiS_
.visible .entry _Z11explotarTNTPiiiiiS_(
	.param .u64 .ptr .align 1 _Z11explotarTNTPiiiiiS__param_0,
	.param .u32 _Z11explotarTNTPiiiiiS__param_1,
	.param .u32 _Z11explotarTNTPiiiiiS__param_2,
	.param .u32 _Z11explotarTNTPiiiiiS__param_3,
	.param .u32 _Z11explotarTNTPiiiiiS__param_4,
	.param .u64 .ptr .align 1 _Z11explotarTNTPiiiiiS__param_5
)
{
	.reg .pred 	%p<33>;
	.reg .b32 	%r<47>;
	.reg .b64 	%rd<23>;

	ld.param.u64 	%rd5, [_Z11explotarTNTPiiiiiS__param_0];
	ld.param.u32 	%r4, [_Z11explotarTNTPiiiiiS__param_1];
	ld.param.u32 	%r5, [_Z11explotarTNTPiiiiiS__param_2];
	ld.param.u32 	%r8, [_Z11explotarTNTPiiiiiS__param_3];
	ld.param.u32 	%r7, [_Z11explotarTNTPiiiiiS__param_4];
	ld.param.u64 	%rd4, [_Z11explotarTNTPiiiiiS__param_5];
	cvta.to.global.u64 	%rd1, %rd5;
	mov.u32 	%r9, %tid.x;
	mov.u32 	%r10, %ntid.x;
	mov.u32 	%r11, %ctaid.x;
	mad.lo.s32 	%r1, %r10, %r11, %r9;
	mov.u32 	%r12, %tid.y;
	mov.u32 	%r13, %ntid.y;
	mov.u32 	%r14, %ctaid.y;
	mad.lo.s32 	%r15, %r13, %r14, %r12;
	mul.lo.s32 	%r3, %r8, %r5;
	add.s32 	%r16, %r3, %r7;
	mul.wide.s32 	%rd6, %r16, 4;
	add.s64 	%rd7, %rd1, %rd6;
	mov.b32 	%r17, -1;
	st.global.u32 	[%rd7], %r17;
	setp.eq.s32 	%p1, %r8, 0;
	add.s32 	%r18, %r8, -1;
	setp.ne.s32 	%p2, %r15, %r18;
	or.pred  	%p3, %p1, %p2;
	@%p3 bra 	$L__BB9_8;
	setp.eq.s32 	%p15, %r7, 0;
	add.s32 	%r30, %r7, -1;
	setp.ne.s32 	%p16, %r1, %r30;
	or.pred  	%p17, %p15, %p16;
	@%p17 bra 	$L__BB9_3;
	mad.lo.s32 	%r38, %r5, %r15, %r1;
	mul.wide.s32 	%rd16, %r38, 4;
	add.s64 	%rd17, %rd1, %rd16;
	mov.b32 	%r39, -1;
	st.global.u32 	[%rd17], %r39;
	bra.uni 	$L__BB9_16;
$L__BB9_3:
	setp.eq.s32 	%p18, %r7, %r5;
	add.s32 	%r31, %r7, 1;
	setp.ne.s32 	%p19, %r1, %r31;
	or.pred  	%p20, %p18, %p19;
	@%p20 bra 	$L__BB9_5;
	mad.lo.s32 	%r36, %r5, %r15, %r1;
	mul.wide.s32 	%rd14, %r36, 4;
	add.s64 	%rd15, %rd1, %rd14;
	mov.b32 	%r37, -1;
	st.global.u32 	[%rd15], %r37;
	bra.uni 	$L__BB9_16;
$L__BB9_5:
	setp.ne.s32 	%p21, %r1, %r7;
	@%p21 bra 	$L__BB9_16;
	mad.lo.s32 	%r32, %r5, %r15, %r7;
	mul.wide.s32 	%rd13, %r32, 4;
	add.s64 	%rd2, %rd1, %rd13;
	ld.global.u32 	%r33, [%rd2];
	add.s32 	%r34, %r33, -1;
	setp.gt.u32 	%p22, %r34, 5;
	@%p22 bra 	$L__BB9_16;
	mov.b32 	%r35, -1;
	st.global.u32 	[%rd2], %r35;
	bra.uni 	$L__BB9_16;
$L__BB9_8:
	setp.eq.s32 	%p4, %r8, %r4;
	add.s32 	%r19, %r8, 1;
	setp.ne.s32 	%p5, %r15, %r19;
	or.pred  	%p6, %p4, %p5;
	@%p6 bra 	$L__BB9_16;
	setp.eq.s32 	%p7, %r7, 0;
	add.s32 	%r20, %r7, -1;
	setp.ne.s32 	%p8, %r1, %r20;
	or.pred  	%p9, %p7, %p8;
	@%p9 bra 	$L__BB9_11;
	mad.lo.s32 	%r28, %r5, %r15, %r1;
	mul.wide.s32 	%rd11, %r28, 4;
	add.s64 	%rd12, %rd1, %rd11;
	mov.b32 	%r29, -1;
	st.global.u32 	[%rd12], %r29;
	bra.uni 	$L__BB9_16;
$L__BB9_11:
	setp.eq.s32 	%p10, %r7, %r5;
	add.s32 	%r21, %r7, 1;
	setp.ne.s32 	%p11, %r1, %r21;
	or.pred  	%p12, %p10, %p11;
	@%p12 bra 	$L__BB9_13;
	mad.lo.s32 	%r26, %r5, %r15, %r1;
	mul.wide.s32 	%rd9, %r26, 4;
	add.s64 	%rd10, %rd1, %rd9;
	mov.b32 	%r27, -1;
	st.global.u32 	[%rd10], %r27;
	bra.uni 	$L__BB9_16;
$L__BB9_13:
	setp.ne.s32 	%p13, %r1, %r7;
	@%p13 bra 	$L__BB9_16;
	mad.lo.s32 	%r22, %r5, %r15, %r7;
	mul.wide.s32 	%rd8, %r22, 4;
	add.s64 	%rd3, %rd1, %rd8;
	ld.global.u32 	%r23, [%rd3];
	add.s32 	%r24, %r23, -1;
	setp.gt.u32 	%p14, %r24, 5;
	@%p14 bra 	$L__BB9_16;
	mov.b32 	%r25, -1;
	st.global.u32 	[%rd3], %r25;
$L__BB9_16:
	add.s32 	%r40, %r7, -1;
	setp.eq.s32 	%p23, %r7, 0;
	setp.ne.s32 	%p24, %r15, %r8;
	or.pred  	%p25, %p23, %p24;
	setp.ne.s32 	%p26, %r1, %r40;
	or.pred  	%p27, %p25, %p26;
	@%p27 bra 	$L__BB9_18;
	add.s32 	%r44, %r3, %r1;
	mul.wide.s32 	%rd20, %r44, 4;
	add.s64 	%rd21, %rd1, %rd20;
	mov.b32 	%r45, -1;
	st.global.u32 	[%rd21], %r45;
	bra.uni 	$L__BB9_20;
$L__BB9_18:
	setp.ne.s32 	%p28, %r15, %r8;
	setp.eq.s32 	%p29, %r7, %r5;
	add.s32 	%r41, %r7, 1;
	setp.ne.s32 	%p30, %r1, %r41;
	or.pred  	%p31, %p28, %p30;
	or.pred  	%p32, %p31, %p29;
	@%p32 bra 	$L__BB9_20;
	add.s32 	%r42, %r3, %r1;
	mul.wide.s32 	%rd18, %r42, 4;
	add.s64 	%rd19, %rd1, %rd18;
	mov.b32 	%r43, -1;
	st.global.u32 	[%rd19], %r43;
$L__BB9_20:
	cvta.to.global.u64 	%rd22, %rd4;
	mov.b32 	%r46, -1;
	st.global.u32 	[%rd22], %r46;
	ret;

}
	// .globl	_Z10explotarRxPiiiiiiS_
.visible .entry _Z10explotarRxPiiiiiiS_(
	.param .u64 .ptr .align 1 _Z10explotarRxPiiiiiiS__param_0,
	.param .u32 _Z10explotarRxPiiiiiiS__param_1,
	.param .u32 _Z10explotarRxPiiiiiiS__param_2,
	.param .u32 _Z10explotarRxPiiiiiiS__param_3,
	.param .u32 _Z10explotarRxPiiiiiiS__param_4,
	.param .u32 _Z10explotarRxPiiiiiiS__param_5,
	.param .u64 .ptr .align 1 _Z10explotarRxPiiiiiiS__param_6
)
{
	.reg .pred 	%p<14>;
	.reg .b32 	%r<29>;
	.reg .b64 	%rd<19>;

	ld.param.u64 	%rd9, [_Z10explotarRxPiiiiiiS__param_0];
	ld.param.u32 	%r3, [_Z10explotarRxPiiiiiiS__param_2];
	ld.param.u32 	%r4, [_Z10explotarRxPiiiiiiS__param_3];
	ld.param.u32 	%r5, [_Z10explotarRxPiiiiiiS__param_4];
	ld.param.u32 	%r2, [_Z10explotarRxPiiiiiiS__param_5];
	ld.param.u64 	%rd8, [_Z10explotarRxPiiiiiiS__param_6];
	cvta.to.global.u64 	%rd1, %rd9;
	mov.u32 	%r6, %tid.x;
	mov.u32 	%r7, %ntid.x;
	mov.u32 	%r8, %ctaid.x;
	mad.lo.s32 	%r9, %r7, %r8, %r6;
	mov.u32 	%r10, %tid.y;
	mov.u32 	%r11, %ntid.y;
	mov.u32 	%r12, %ctaid.y;
	mad.lo.s32 	%r13, %r11, %r12, %r10;
	mad.lo.s32 	%r1, %r3, %r13, %r9;
	mad.lo.s32 	%r14, %r4, %r3, %r5;
	mul.wide.s32 	%rd10, %r14, 4;
	add.s64 	%rd11, %rd1, %rd10;
	mov.b32 	%r15, -1;
	st.global.u32 	[%rd11], %r15;
	setp.gt.s32 	%p1, %r2, 11;
	@%p1 bra 	$L__BB10_6;
	setp.eq.s32 	%p5, %r2, 9;
	@%p5 bra 	$L__BB10_11;
	setp.eq.s32 	%p6, %r2, 10;
	@%p6 bra 	$L__BB10_13;
	setp.eq.s32 	%p7, %r2, 11;
	@%p7 bra 	$L__BB10_4;
	bra.uni 	$L__BB10_19;
$L__BB10_4:
	mul.wide.s32 	%rd15, %r1, 4;
	add.s64 	%rd4, %rd1, %rd15;
	ld.global.u32 	%r22, [%rd4];
	setp.ne.s32 	%p11, %r22, 3;
	@%p11 bra 	$L__BB10_19;
	mov.b32 	%r23, -1;
	st.global.u32 	[%rd4], %r23;
	bra.uni 	$L__BB10_19;
$L__BB10_6:
	setp.eq.s32 	%p2, %r2, 12;
	@%p2 bra 	$L__BB10_15;
	setp.eq.s32 	%p3, %r2, 13;
	@%p3 bra 	$L__BB10_17;
	setp.eq.s32 	%p4, %r2, 14;
	@%p4 bra 	$L__BB10_9;
	bra.uni 	$L__BB10_19;
$L__BB10_9:
	mul.wide.s32 	%rd12, %r1, 4;
	add.s64 	%rd7, %rd1, %rd12;
	ld.global.u32 	%r16, [%rd7];
	setp.ne.s32 	%p8, %r16, 6;
	@%p8 bra 	$L__BB10_19;
	mov.b32 	%r17, -1;
	st.global.u32 	[%rd7], %r17;
	bra.uni 	$L__BB10_19;
$L__BB10_11:
	mul.wide.s32 	%rd17, %r1, 4;
	add.s64 	%rd2, %rd1, %rd17;
	ld.global.u32 	%r26, [%rd2];
	setp.ne.s32 	%p13, %r26, 1;
	@%p13 bra 	$L__BB10_19;
	mov.b32 	%r27, -1;
	st.global.u32 	[%rd2], %r27;
	bra.uni 	$L__BB10_19;
$L__BB10_13:
	mul.wide.s32 	%rd16, %r1, 4;
	add.s64 	%rd3, %rd1, %rd16;
	ld.global.u32 	%r24, [%rd3];
	setp.ne.s32 	%p12, %r24, 2;
	@%p12 bra 	$L__BB10_19;
	mov.b32 	%r25, -1;
	st.global.u32 	[%rd3], %r25;
	bra.uni 	$L__BB10_19;
$L__BB10_15:
	mul.wide.s32 	%rd14, %r1, 4;
	add.s64 	%rd5, %rd1, %rd14;
	ld.global.u32 	%r20, [%rd5];
	setp.ne.s32 	%p10, %r20, 4;
	@%p10 bra 	$L__BB10_19;
	mov.b32 	%r21, -1;
	st.global.u32 	[%rd5], %r21;
	bra.uni 	$L__BB10_19;
$L__BB10_17:
	mul.wide.s32 	%rd13, %r1, 4;
	add.s64 	%rd6, %rd1, %rd13;
	ld.global.u32 	%r18, [%rd6];
	setp.ne.s32 	%p9, %r18, 5;
	@%p9 bra 	$L__BB10_19;
	mov.b32 	%r19, -1;
	st.global.u32 	[%rd6], %r19;
$L__BB10_19:
	cvta.to.global.u64 	%rd18, %rd8;
	mov.b32 	%r28, -1;
	st.global.u32 	[%rd18], %r28;
	ret;

}


// ===== COMPILED SASS (sm_100) =====

	.target	sm_100

	.elftype	@"ET_EXEC"


//--------------------- .note.nv.tkinfo           --------------------------
	.section	.note.nv.tkinfo,"",@"SHT_NOTE"
	.sectionflags	@"SHF_NOTE_NV_TKINFO"
	.tkinfo
        /*0018*/ 	.word	0x00000002
        /*0030*/ 	.string	""
        /*0030*/ 	.string	"ptxas"
        /*0030*/ 	.string	"Cuda compilation tools, release 13.0, V13.0.88"
        /*0030*/ 	.string	"Build cuda_13.0.r13.0/compiler.36424714_0"
        /*0030*/ 	.string	"-arch sm_100 -m 64 "



//--------------------- .note.nv.cuinfo           --------------------------
	.section	.note.nv.cuinfo,"",@"SHT_NOTE"
	.sectionflags	@"SHF_NOTE_NV_CUINFO"
        /*0018*/ 	.short	0x0002
        /*001a*/ 	.short	0x0064
        /*001c*/ 	.short	0x0082
	.zero		2


//--------------------- .nv.info                  --------------------------
	.section	.nv.info,"",@"SHT_CUDA_INFO"
	.align	4


	//----- nvinfo : EIATTR_REGCOUNT
	.align		4
        /*0000*/ 	.byte	0x04, 0x2f
        /*0002*/ 	.short	(.L_10 - .L_9)
	.align		4
.L_9:
        /*0004*/ 	.word	index@(_Z13random_matrixPiiiiijP17curandStateXORWOW)
        /*0008*/ 	.word	0x0000001f


	//----- nvinfo : EIATTR_FRAME_SIZE
	.align		4
.L_10:
        /*000c*/ 	.byte	0x04, 0x11
        /*000e*/ 	.short	(.L_12 - .L_11)
	.align		4
.L_11:
        /*0010*/ 	.word	index@(_Z13random_matrixPiiiiijP17curandStateXORWOW)
        /*0014*/ 	.word	0x00000000


	//----- nvinfo : EIATTR_REGCOUNT
	.align		4
.L_12:
        /*0018*/ 	.byte	0x04, 0x2f
        /*001a*/ 	.short	(.L_14 - .L_13)
	.align		4
.L_13:
        /*001c*/ 	.word	index@(_Z15rellenar_huecosPiiiiijP17curandStateXORWOW)
        /*0020*/ 	.word	0x00000020


	//----- nvinfo : EIATTR_FRAME_SIZE
	.align		4
.L_14:
        /*0024*/ 	.byte	0x04, 0x11
        /*0026*/ 	.short	(.L_16 - .L_15)
	.align		4
.L_15:
        /*0028*/ 	.word	index@(_Z15rellenar_huecosPiiiiijP17curandStateXORWOW)
        /*002c*/ 	.word	0x00000000


	//----- nvinfo : EIATTR_REGCOUNT
	.align		4
.L_16:
        /*0030*/ 	.byte	0x04, 0x2f
        /*0032*/ 	.short	(.L_18 - .L_17)
	.align		4
.L_17:
        /*0034*/ 	.word	index@(_Z23eliminar_iguales_juntosPiiiS_)
        /*0038*/ 	.word	0x00000020


	//----- nvinfo : EIATTR_FRAME_SIZE
	.align		4
.L_18:
        /*003c*/ 	.byte	0x04, 0x11
        /*003e*/ 	.short	(.L_20 - .L_19)
	.align		4
.L_19:
        /*0040*/ 	.word	index@(_Z23eliminar_iguales_juntosPiiiS_)
        /*0044*/ 	.word	0x00000000


	//----- nvinfo : EIATTR_REGCOUNT
	.align		4
.L_20:
        /*0048*/ 	.byte	0x04, 0x2f
        /*004a*/ 	.short	(.L_22 - .L_21)
	.align		4
.L_21:
        /*004c*/ 	.word	index@(_Z9eliminar5PiiiS_ii)
        /*0050*/ 	.word	0x00000020


	//----- nvinfo : EIATTR_FRAME_SIZE
	.align		4
.L_22:
        /*0054*/ 	.byte	0x04, 0x11
        /*0056*/ 	.short	(.L_24 - .L_23)
	.align		4
.L_23:
        /*0058*/ 	.word	index@(_Z9eliminar5PiiiS_ii)
        /*005c*/ 	.word	0x00000000


	//----- nvinfo : EIATTR_REGCOUNT
	.align		4
.L_24:
        /*0060*/ 	.byte	0x04, 0x2f
        /*0062*/ 	.short	(.L_26 - .L_25)
	.align		4
.L_25:
        /*0064*/ 	.word	index@(_Z9eliminar6PiiiS_ii)
        /*0068*/ 	.word	0x00000020


	//----- nvinfo : EIATTR_FRAME_SIZE
	.align		4
.L_26:
        /*006c*/ 	.byte	0x04, 0x11
        /*006e*/ 	.short	(.L_28 - .L_27)
	.align		4
.L_27:
        /*0070*/ 	.word	index@(_Z9eliminar6PiiiS_ii)
        /*0074*/ 	.word	0x00000000


	//----- nvinfo : EIATTR_REGCOUNT
	.align		4
.L_28:
        /*0078*/ 	.byte	0x04, 0x2f
        /*007a*/ 	.short	(.L_30 - .L_29)
	.align		4
.L_29:
        /*007c*/ 	.word	index@(_Z13eliminar7oMasPiiiS_iijP17curandStateXORWOWii)
        /*0080*/ 	.word	0x00000020


	//----- nvinfo : EIATTR_FRAME_SIZE
	.align		4
.L_30:
        /*0084*/ 	.byte	0x04, 0x11
        /*0086*/ 	.short	(.L_32 - .L_31)
	.align		4
.L_31:
        /*0088*/ 	.word	index@(_Z13eliminar7oMasPiiiS_iijP17curandStateXORWOWii)
        /*008c*/ 	.word	0x00000000


	//----- nvinfo : EIATTR_REGCOUNT
	.align		4
.L_32:
        /*0090*/ 	.byte	0x04, 0x2f
        /*0092*/ 	.short	(.L_34 - .L_33)
	.align		4
.L_33:
        /*0094*/ 	.word	index@(_Z14caer_caramelosPiii)
        /*0098*/ 	.word	0x00000020


	//----- nvinfo : EIATTR_FRAME_SIZE
	.align		4
.L_34:
        /*009c*/ 	.byte	0x04, 0x11
        /*009e*/ 	.short	(.L_36 - .L_35)
	.align		4
.L_35:
        /*00a0*/ 	.word	index@(_Z14caer_caramelosPiii)
        /*00a4*/ 	.word	0x00000000


	//----- nvinfo : EIATTR_REGCOUNT
	.align		4
.L_36:
        /*00a8*/ 	.byte	0x04, 0x2f
        /*00aa*/ 	.short	(.L_38 - .L_37)
	.align		4
.L_37:
        /*00ac*/ 	.word	index@(_Z4fillPii)
        /*00b0*/ 	.word	0x0000000a


	//----- nvinfo : EIATTR_FRAME_SIZE
	.align		4
.L_38:
        /*00b4*/ 	.byte	0x04, 0x11
        /*00b6*/ 	.short	(.L_40 - .L_39)
	.align		4
.L_39:
        /*00b8*/ 	.word	index@(_Z4fillPii)
        /*00bc*/ 	.word	0x00000000


	//----- nvinfo : EIATTR_REGCOUNT
	.align		4
.L_40:
        /*00c0*/ 	.byte	0x04, 0x2f
        /*00c2*/ 	.short	(.L_42 - .L_41)
	.align		4
.L_41:
        /*00c4*/ 	.word	index@(_Z13explotarBombaPiiiiijP17curandStateXORWOWS_)
        /*00c8*/ 	.word	0x0000001f


	//----- nvinfo : EIATTR_FRAME_SIZE
	.align		4
.L_42:
        /*00cc*/ 	.byte	0x04, 0x11
        /*00ce*/ 	.short	(.L_44 - .L_43)
	.align		4
.L_43:
        /*00d0*/ 	.word	index@(_Z13explotarBombaPiiiiijP17curandStateXORWOWS_)
        /*00d4*/ 	.word	0x00000000


	//----- nvinfo : EIATTR_REGCOUNT
	.align		4
.L_44:
        /*00d8*/ 	.byte	0x04, 0x2f
        /*00da*/ 	.short	(.L_46 - .L_45)
	.align		4
.L_45:
        /*00dc*/ 	.word	index@(_Z11explotarTNTPiiiiiS_)
        /*00e0*/ 	.word	0x00000010


	//----- nvinfo : EIATTR_FRAME_SIZE
	.align		4
.L_46:
        /*00e4*/ 	.byte	0x04, 0x11
        /*00e6*/ 	.short	(.L_48 - .L_47)
	.align		4
.L_47:
        /*00e8*/ 	.word	index@(_Z11explotarTNTPiiiiiS_)
        /*00ec*/ 	.word	0x00000000


	//----- nvinfo : EIATTR_REGCOUNT
	.align		4
.L_48:
        /*00f0*/ 	.byte	0x04, 0x2f
        /*00f2*/ 	.short	(.L_50 - .L_49)
	.align		4
.L_49:
        /*00f4*/ 	.word	index@(_Z10explotarRxPiiiiiiS_)
        /*00f8*/ 	.word	0x0000000d


	//----- nvinfo : EIATTR_FRAME_SIZE
	.align		4
.L_50:
        /*00fc*/ 	.byte	0x04, 0x11
        /*00fe*/ 	.short	(.L_52 - .L_51)
	.align		4
.L_51:
        /*0100*/ 	.word	index@(_Z10explotarRxPiiiiiiS_)
        /*0104*/ 	.word	0x00000000


	//----- nvinfo : EIATTR_MIN_STACK_SIZE
	.align		4
.L_52:
        /*0108*/ 	.byte	0x04, 0x12
        /*010a*/ 	.short	(.L_54 - .L_53)
	.align		4
.L_53:
        /*010c*/ 	.word	index@(_Z10explotarRxPiiiiiiS_)
        /*0110*/ 	.word	0x00000000


	//----- nvinfo : EIATTR_MIN_STACK_SIZE
	.align		4
.L_54:
        /*0114*/ 	.byte	0x04, 0x12
        /*0116*/ 	.short	(.L_56 - .L_55)
	.align		4
.L_55:
        /*0118*/ 	.word	index@(_Z11explotarTNTPiiiiiS_)
        /*011c*/ 	.word	0x00000000


	//----- nvinfo : EIATTR_MIN_STACK_SIZE
	.align		4
.L_56:
        /*0120*/ 	.byte	0x04, 0x12
        /*0122*/ 	.short	(.L_58 - .L_57)
	.align		4
.L_57:
        /*0124*/ 	.word	index@(_Z13explotarBombaPiiiiijP17curandStateXORWOWS_)
        /*0128*/ 	.word	0x00000000


	//----- nvinfo : EIATTR_MIN_STACK_SIZE
	.align		4
.L_58:
        /*012c*/ 	.byte	0x04, 0x12
        /*012e*/ 	.short	(.L_60 - .L_59)
	.align		4
.L_59:
        /*0130*/ 	.word	index@(_Z4fillPii)
        /*0134*/ 	.word	0x00000000


	//----- nvinfo : EIATTR_MIN_STACK_SIZE
	.align		4
.L_60:
        /*0138*/ 	.byte	0x04, 0x12
        /*013a*/ 	.short	(.L_62 - .L_61)
	.align		4
.L_61:
        /*013c*/ 	.word	index@(_Z14caer_caramelosPiii)
        /*0140*/ 	.word	0x00000000


	//----- nvinfo : EIATTR_MIN_STACK_SIZE
	.align		4
.L_62:
        /*0144*/ 	.byte	0x04, 0x12
        /*0146*/ 	.short	(.L_64 - .L_63)
	.align		4
.L_63:
        /*0148*/ 	.word	index@(_Z13eliminar7oMasPiiiS_iijP17curandStateXORWOWii)
        /*014c*/ 	.word	0x00000000


	//----- nvinfo : EIATTR_MIN_STACK_SIZE
	.align		4
.L_64:
        /*0150*/ 	.byte	0x04, 0x12
        /*0152*/ 	.short	(.L_66 - .L_65)
	.align		4
.L_65:
        /*0154*/ 	.word	index@(_Z9eliminar6PiiiS_ii)
        /*0158*/ 	.word	0x00000000


	//----- nvinfo : EIATTR_MIN_STACK_SIZE
	.align		4
.L_66:
        /*015c*/ 	.byte	0x04, 0x12
        /*015e*/ 	.short	(.L_68 - .L_67)
	.align		4
.L_67:
        /*0160*/ 	.word	index@(_Z9eliminar5PiiiS_ii)
        /*0164*/ 	.word	0x00000000


	//----- nvinfo : EIATTR_MIN_STACK_SIZE
	.align		4
.L_68:
        /*0168*/ 	.byte	0x04, 0x12
        /*016a*/ 	.short	(.L_70 - .L_69)
	.align		4
.L_69:
        /*016c*/ 	.word	index@(_Z23eliminar_iguales_juntosPiiiS_)
        /*0170*/ 	.word	0x00000000


	//----- nvinfo : EIATTR_MIN_STACK_SIZE
	.align		4
.L_70:
        /*0174*/ 	.byte	0x04, 0x12
        /*0176*/ 	.short	(.L_72 - .L_71)
	.align		4
.L_71:
        /*0178*/ 	.word	index@(_Z15rellenar_huecosPiiiiijP17curandStateXORWOW)
        /*017c*/ 	.word	0x00000000


	//----- nvinfo : EIATTR_MIN_STACK_SIZE
	.align		4
.L_72:
        /*0180*/ 	.byte	0x04, 0x12
        /*0182*/ 	.short	(.L_74 - .L_73)
	.align		4
.L_73:
        /*0184*/ 	.word	index@(_Z13random_matrixPiiiiijP17curandStateXORWOW)
        /*0188*/ 	.word	0x00000000
.L_74:


//--------------------- .nv.compat                --------------------------
	.section	.nv.compat,"",@"SHT_CUDA_COMPAT_INFO"
	.align	4
        /*0000*/ 	.byte	0x02, 0x09, 0x00, 0x00, 0x02, 0x02, 0x01, 0x00, 0x02, 0x05, 0x05, 0x00, 0x03, 0x07, 0x01, 0x01
        /*0010*/ 	.byte	0x02, 0x03, 0x00, 0x00, 0x02, 0x06, 0x01, 0x00, 0x04, 0x0b, 0x08, 0x00, 0x09, 0x00, 0x00, 0x00
        /*0020*/ 	.byte	0x00, 0x00, 0x00, 0x00


//--------------------- .nv.info._Z10explotarRxPiiiiiiS_ --------------------------
	.section	.nv.info._Z10explotarRxPiiiiiiS_,"",@"SHT_CUDA_INFO"
	.sectionflags	@""
	.align	4


	//----- nvinfo : EIATTR_CUDA_API_VERSION
	.align		4
        /*0000*/ 	.byte	0x04, 0x37
        /*0002*/ 	.short	(.L_76 - .L_75)
.L_75:
        /*0004*/ 	.word	0x00000082


	//----- nvinfo : EIATTR_KPARAM_INFO
	.align		4
.L_76:
        /*0008*/ 	.byte	0x04, 0x17
        /*000a*/ 	.short	(.L_78 - .L_77)
.L_77:
        /*000c*/ 	.word	0x00000000
        /*0010*/ 	.short	0x0006
        /*0012*/ 	.short	0x0020
        /*0014*/ 	.byte	0x00, 0xf5, 0x21, 0x00


	//----- nvinfo : EIATTR_KPARAM_INFO
	.align		4
.L_78:
        /*0018*/ 	.byte	0x04, 0x17
        /*001a*/ 	.short	(.L_80 - .L_79)
.L_79:
        /*001c*/ 	.word	0x00000000
        /*0020*/ 	.short	0x0005
        /*0022*/ 	.short	0x0018
        /*0024*/ 	.byte	0x00, 0xf0, 0x11, 0x00


	//----- nvinfo : EIATTR_KPARAM_INFO
	.align		4
.L_80:
        /*0028*/ 	.byte	0x04, 0x17
        /*002a*/ 	.short	(.L_82 - .L_81)
.L_81:
        /*002c*/ 	.word	0x00000000
        /*0030*/ 	.short	0x0004
        /*0032*/ 	.short	0x0014
        /*0034*/ 	.byte	0x00, 0xf0, 0x11, 0x00


	//----- nvinfo : EIATTR_KPARAM_INFO
	.align		4
.L_82:
        /*0038*/ 	.byte	0x04, 0x17
        /*003a*/ 	.short	(.L_84 - .L_83)
.L_83:
        /*003c*/ 	.word	0x00000000
        /*0040*/ 	.short	0x0003
        /*0042*/ 	.short	0x0010
        /*0044*/ 	.byte	0x00, 0xf0, 0x11, 0x00


	//----- nvinfo : EIATTR_KPARAM_INFO
	.align		4
.L_84:
        /*0048*/ 	.byte	0x04, 0x17
        /*004a*/ 	.short	(.L_86 - .L_85)
.L_85:
        /*004c*/ 	.word	0x00000000
        /*0050*/ 	.short	0x0002
        /*0052*/ 	.short	0x000c
        /*0054*/ 	.byte	0x00, 0xf0, 0x11, 0x00


	//----- nvinfo : EIATTR_KPARAM_INFO
	.align		4
.L_86:
        /*0058*/ 	.byte	0x04, 0x17
        /*005a*/ 	.short	(.L_88 - .L_87)
.L_87:
        /*005c*/ 	.word	0x00000000
        /*0060*/ 	.short	0x0001
        /*0062*/ 	.short	0x0008
        /*0064*/ 	.byte	0x00, 0xf0, 0x11, 0x00


	//----- nvinfo : EIATTR_KPARAM_INFO
	.align		4
.L_88:
        /*0068*/ 	.byte	0x04, 0x17
        /*006a*/ 	.short	(.L_90 - .L_89)
.L_89:
        /*006c*/ 	.word	0x00000000
        /*0070*/ 	.short	0x0000
        /*0072*/ 	.short	0x0000
        /*0074*/ 	.byte	0x00, 0xf5, 0x21, 0x00


	//----- nvinfo : EIATTR_SPARSE_MMA_MASK
	.align		4
.L_90:
        /*0078*/ 	.byte	0x03, 0x50
        /*007a*/ 	.short	0x0000


	//----- nvinfo : EIATTR_MAXREG_COUNT
	.align		4
        /*007c*/ 	.byte	0x03, 0x1b
        /*007e*/ 	.short	0x00ff


	//----- nvinfo : EIATTR_MERCURY_ISA_VERSION
	.align		4
        /*0080*/ 	.byte	0x03, 0x5f
        /*0082*/ 	.short	0x0101


	//----- nvinfo : EIATTR_VRC_CTA_INIT_COUNT
	.align		4
        /*0084*/ 	.byte	0x02, 0x4a
	.zero		1
	.zero		1


	//----- nvinfo : EIATTR_EXIT_INSTR_OFFSETS
	.align		4
        /*0088*/ 	.byte	0x04, 0x1c
        /*008a*/ 	.short	(.L_92 - .L_91)


	//   ....[0]....
.L_91:
        /*008c*/ 	.word	0x000004d0


	//----- nvinfo : EIATTR_INDIRECT_BRANCH_TARGETS
	.align		4
.L_92:
        /*0090*/ 	.byte	0x04, 0x34
        /*0092*/ 	.short	(.L_94 - .L_93)


	//   ....[0]....
.L_93:
        /*0094*/ 	.word	.L_x_100@srel
        /*0098*/ 	.short	0x0
        /*009a*/ 	.short	0x0
        /*009c*/ 	.word	0x4
        /*00a0*/ 	.word	.L_x_101@srel
        /*00a4*/ 	.word	.L_x_102@srel
        /*00a8*/ 	.word	.L_x_103@srel
        /*00ac*/ 	.word	.L_x_3@srel


	//   ....[1]....
        /* <DEDUP_REMOVED lines=8> */


	//----- nvinfo : EIATTR_CRS_STACK_SIZE
	.align		4
.L_94:
        /*00cc*/ 	.byte	0x04, 0x1e
        /*00ce*/ 	.short	(.L_96 - .L_95)
.L_95:
        /*00d0*/ 	.word	0x00000000


	//----- nvinfo : EIATTR_CBANK_PARAM_SIZE
	.align		4
.L_96:
        /*00d4*/ 	.byte	0x03, 0x19
        /*00d6*/ 	.short	0x0028


	//----- nvinfo : EIATTR_PARAM_CBANK
	.align		4
        /*00d8*/ 	.byte	0x04, 0x0a
        /*00da*/ 	.short	(.L_98 - .L_97)
	.align		4
.L_97:
        /*00dc*/ 	.word	index@(.nv.constant0._Z10explotarRxPiiiiiiS_)
        /*00e0*/ 	.short	0x0380
        /*00e2*/ 	.short	0x0028


	//----- nvinfo : EIATTR_SW_WAR
	.align		4
.L_98:
        /*00e4*/ 	.byte	0x04, 0x36
        /*00e6*/ 	.short	(.L_100 - .L_99)
.L_99:
        /*00e8*/ 	.word	0x00000008
.L_100:


//--------------------- .nv.info._Z11explotarTNTPiiiiiS_ --------------------------
	.section	.nv.info._Z11explotarTNTPiiiiiS_,"",@"SHT_CUDA_INFO"
	.sectionflags	@""
	.align	4


	//----- nvinfo : EIATTR_CUDA_API_VERSION
	.align		4
        /*0000*/ 	.byte	0x04, 0x37
        /*0002*/ 	.short	(.L_102 - .L_101)
.L_101:
        /*0004*/ 	.word	0x00000082


	//----- nvinfo : EIATTR_KPARAM_INFO
	.align		4
.L_102:
        /*0008*/ 	.byte	0x04, 0x17
        /*000a*/ 	.short	(.L_104 - .L_103)
.L_103:
        /*000c*/ 	.word	0x00000000
        /*0010*/ 	.short	0x0005
        /*0012*/ 	.short	0x0018
        /*0014*/ 	.byte	0x00, 0xf5, 0x21, 0x00


	//----- nvinfo : EIATTR_KPARAM_INFO
	.align		4
.L_104:
        /*0018*/ 	.byte	0x04, 0x17
        /*001a*/ 	.short	(.L_106 - .L_105)
.L_105:
        /*001c*/ 	.word	0x00000000
        /*0020*/ 	.short	0x0004
        /*0022*/ 	.short	0x0014
        /*0024*/ 	.byte	0x00, 0xf0, 0x11, 0x00


	//----- nvinfo : EIATTR_KPARAM_INFO
	.align		4
.L_106:
        /*0028*/ 	.byte	0x04, 0x17
        /*002a*/ 	.short	(.L_108 - .L_107)
.L_107:
        /*002c*/ 	.word	0x00000000
        /*0030*/ 	.short	0x0003
        /*0032*/ 	.short	0x0010
        /*0034*/ 	.byte	0x00, 0xf0, 0x11, 0x00


	//----- nvinfo : EIATTR_KPARAM_INFO
	.align		4
.L_108:
        /*0038*/ 	.byte	0x04, 0x17
        /*003a*/ 	.short	(.L_110 - .L_109)
.L_109:
        /*003c*/ 	.word	0x00000000
        /*0040*/ 	.short	0x0002
        /*0042*/ 	.short	0x000c
        /*0044*/ 	.byte	0x00, 0xf0, 0x11, 0x00


	//----- nvinfo : EIATTR_KPARAM_INFO
	.align		4
.L_110:
        /*0048*/ 	.byte	0x04, 0x17
        /*004a*/ 	.short	(.L_112 - .L_111)
.L_111:
        /*004c*/ 	.word	0x00000000
        /*0050*/ 	.short	0x0001
        /*0052*/ 	.short	0x0008
        /*0054*/ 	.byte	0x00, 0xf0, 0x11, 0x00


	//----- nvinfo : EIATTR_KPARAM_INFO
	.align		4
.L_112:
        /*0058*/ 	.byte	0x04, 0x17
        /*005a*/ 	.short	(.L_114 - .L_113)
.L_113:
        /*005c*/ 	.word	0x00000000
        /*0060*/ 	.short	0x0000
        /*0062*/ 	.short	0x0000
        /*0064*/ 	.byte	0x00, 0xf5, 0x21, 0x00


	//----- nvinfo : EIATTR_SPARSE_MMA_MASK
	.align		4
.L_114:
        /*0068*/ 	.byte	0x03, 0x50
        /*006a*/ 	.short	0x0000


	//----- nvinfo : EIATTR_MAXREG_COUNT
	.align		4
        /*006c*/ 	.byte	0x03, 0x1b
        /*006e*/ 	.short	0x00ff


	//----- nvinfo : EIATTR_MERCURY_ISA_VERSION
	.align		4
        /*0070*/ 	.byte	0x03, 0x5f
        /*0072*/ 	.short	0x0101


	//----- nvinfo : EIATTR_VRC_CTA_INIT_COUNT
	.align		4
        /*0074*/ 	.byte	0x02, 0x4a
	.zero		1
	.zero		1


	//----- nvinfo : EIATTR_EXIT_INSTR_OFFSETS
	.align		4
        /*0078*/ 	.byte	0x04, 0x1c
        /*007a*/ 	.short	(.L_116 - .L_115)


	//   ....[0]....
.L_115:
        /*007c*/ 	.word	0x000005b0


	//----- nvinfo : EIATTR_CRS_STACK_SIZE
	.align		4
.L_116:
        /*0080*/ 	.byte	0x04, 0x1e
        /*0082*/ 	.short	(.L_118 - .L_117)
.L_117:
        /*0084*/ 	.word	0x00000000


	//----- nvinfo : EIATTR_CBANK_PARAM_SIZE
	.align		4
.L_118:
        /*0088*/ 	.byte	0x03, 0x19
        /*008a*/ 	.short	0x0020


	//----- nvinfo : EIATTR_PARAM_CBANK
	.align		4
        /*008c*/ 	.byte	0x04, 0x0a
        /*008e*/ 	.short	(.L_120 - .L_119)
	.align		4
.L_119:
        /*0090*/ 	.word	index@(.nv.constant0._Z11explotarTNTPiiiiiS_)
        /*0094*/ 	.short	0x0380
        /*0096*/ 	.short	0x0020


	//----- nvinfo : EIATTR_SW_WAR
	.align		4
.L_120:
        /*0098*/ 	.byte	0x04, 0x36
        /*009a*/ 	.short	(.L_122 - .L_121)
.L_121:
        /*009c*/ 	.word	0x00000008
.L_122:


//--------------------- .nv.info._Z13explotarBombaPiiiiijP17curandStateXORWOWS_ --------------------------
	.section	.nv.info._Z13explotarBombaPiiiiijP17curandStateXORWOWS_,"",@"SHT_CUDA_INFO"
	.sectionflags	@""
	.align	4


	//----- nvinfo : EIATTR_CUDA_API_VERSION
	.align		4
        /*0000*/ 	.byte	0x04, 0x37
        /*0002*/ 	.short	(.L_124 - .L_123)
.L_123:
        /*0004*/ 	.word	0x00000082


	//----- nvinfo : EIATTR_KPARAM_INFO
	.align		4
.L_124:
        /*0008*/ 	.byte	0x04, 0x17
        /*000a*/ 	.short	(.L_126 - .L_125)
.L_125:
        /*000c*/ 	.word	0x00000000
        /*0010*/ 	.short	0x0007
        /*0012*/ 	.short	0x0028
        /*0014*/ 	.byte	0x00, 0xf5, 0x21, 0x00


	//----- nvinfo : EIATTR_KPARAM_INFO
	.align		4
.L_126:
        /*0018*/ 	.byte	0x04, 0x17
        /*001a*/ 	.short	(.L_128 - .L_127)
.L_127:
        /*001c*/ 	.word	0x00000000
        /*0020*/ 	.short	0x0006
        /*0022*/ 	.short	0x0020
        /*0024*/ 	.byte	0x00, 0xf5, 0x21, 0x00


	//----- nvinfo : EIATTR_KPARAM_INFO
	.align		4
.L_128:
        /*0028*/ 	.byte	0x04, 0x17
        /*002a*/ 	.short	(.L_130 - .L_129)
.L_129:
        /*002c*/ 	.word	0x00000000
        /*0030*/ 	.short	0x0005
        /*0032*/ 	.short	0x0018
        /*0034*/ 	.byte	0x00, 0xf0, 0x11, 0x00


	//----- nvinfo : EIATTR_KPARAM_INFO
	.align		4
.L_130:
        /*0038*/ 	.byte	0x04, 0x17
        /*003a*/ 	.short	(.L_132 - .L_131)
.L_131:
        /*003c*/ 	.word	0x00000000
        /*0040*/ 	.short	0x0004
        /*0042*/ 	.short	0x0014
        /*0044*/ 	.byte	0x00, 0xf0, 0x11, 0x00


	//----- nvinfo : EIATTR_KPARAM_INFO
	.align		4
.L_132:
        /*0048*/ 	.byte	0x04, 0x17
        /*004a*/ 	.short	(.L_134 - .L_133)
.L_133:
        /*004c*/ 	.word	0x00000000
        /*0050*/ 	.short	0x0003
        /*0052*/ 	.short	0x0010
        /*0054*/ 	.byte	0x00, 0xf0, 0x11, 0x00


	//----- nvinfo : EIATTR_KPARAM_INFO
	.align		4
.L_134:
        /*0058*/ 	.byte	0x04, 0x17
        /*005a*/ 	.short	(.L_136 - .L_135)
.L_135:
        /*005c*/ 	.word	0x00000000
        /*0060*/ 	.short	0x0002
        /*0062*/ 	.short	0x000c
        /*0064*/ 	.byte	0x00, 0xf0, 0x11, 0x00


	//----- nvinfo : EIATTR_KPARAM_INFO
	.align		4
.L_136:
        /*0068*/ 	.byte	0x04, 0x17
        /*006a*/ 	.short	(.L_138 - .L_137)
.L_137:
        /*006c*/ 	.word	0x00000000
        /*0070*/ 	.short	0x0001
        /*0072*/ 	.short	0x0008
        /*0074*/ 	.byte	0x00, 0xf0, 0x11, 0x00


	//----- nvinfo : EIATTR_KPARAM_INFO
	.align		4
.L_138:
        /*0078*/ 	.byte	0x04, 0x17
        /*007a*/ 	.short	(.L_140 - .L_139)
.L_139:
        /*007c*/ 	.word	0x00000000
        /*0080*/ 	.short	0x0000
        /*0082*/ 	.short	0x0000
        /*0084*/ 	.byte	0x00, 0xf5, 0x21, 0x00


	//----- nvinfo : EIATTR_SPARSE_MMA_MASK
	.align		4
.L_140:
        /*0088*/ 	.byte	0x03, 0x50
        /*008a*/ 	.short	0x0000


	//----- nvinfo : EIATTR_MAXREG_COUNT
	.align		4
        /*008c*/ 	.byte	0x03, 0x1b
        /*008e*/ 	.short	0x00ff


	//----- nvinfo : EIATTR_MERCURY_ISA_VERSION
	.align		4
        /*0090*/ 	.byte	0x03, 0x5f
        /*0092*/ 	.short	0x0101


	//----- nvinfo : EIATTR_VRC_CTA_INIT_COUNT
	.align		4
        /*0094*/ 	.byte	0x02, 0x4a
	.zero		1
	.zero		1


	//----- nvinfo : EIATTR_EXIT_INSTR_OFFSETS
	.align		4
        /*0098*/ 	.byte	0x04, 0x1c
        /*009a*/ 	.short	(.L_142 - .L_141)


	//   ....[0]....
.L_141:
        /*009c*/ 	.word	0x000011e0


	//----- nvinfo : EIATTR_CRS_STACK_SIZE
	.align		4
.L_142:
        /*00a0*/ 	.byte	0x04, 0x1e
        /*00a2*/ 	.short	(.L_144 - .L_143)
.L_143:
        /*00a4*/ 	.word	0x00000000


	//----- nvinfo : EIATTR_CBANK_PARAM_SIZE
	.align		4
.L_144:
        /*00a8*/ 	.byte	0x03, 0x19
        /*00aa*/ 	.short	0x0030


	//----- nvinfo : EIATTR_PARAM_CBANK
	.align		4
        /*00ac*/ 	.byte	0x04, 0x0a
        /*00ae*/ 	.short	(.L_146 - .L_145)
	.align		4
.L_145:
        /*00b0*/ 	.word	index@(.nv.constant0._Z13explotarBombaPiiiiijP17curandStateXORWOWS_)
        /*00b4*/ 	.short	0x0380
        /*00b6*/ 	.short	0x0030


	//----- nvinfo : EIATTR_SW_WAR
	.align		4
.L_146:
        /*00b8*/ 	.byte	0x04, 0x36
        /*00ba*/ 	.short	(.L_148 - .L_147)
.L_147:
        /*00bc*/ 	.word	0x00000008
.L_148:


//--------------------- .nv.info._Z4fillPii       --------------------------
	.section	.nv.info._Z4fillPii,"",@"SHT_CUDA_INFO"
	.sectionflags	@""
	.align	4


	//----- nvinfo : EIATTR_CUDA_API_VERSION
	.align		4
        /*0000*/ 	.byte	0x04, 0x37
        /*0002*/ 	.short	(.L_150 - .L_149)
.L_149:
        /*0004*/ 	.word	0x00000082


	//----- nvinfo : EIATTR_KPARAM_INFO
	.align		4
.L_150:
        /*0008*/ 	.byte	0x04, 0x17
        /*000a*/ 	.short	(.L_152 - .L_151)
.L_151:
        /*000c*/ 	.word	0x00000000
        /*0010*/ 	.short	0x0001
        /*0012*/ 	.short	0x0008
        /*0014*/ 	.byte	0x00, 0xf0, 0x11, 0x00


	//----- nvinfo : EIATTR_KPARAM_INFO
	.align		4
.L_152:
        /*0018*/ 	.byte	0x04, 0x17
        /*001a*/ 	.short	(.L_154 - .L_153)
.L_153:
        /*001c*/ 	.word	0x00000000
        /*0020*/ 	.short	0x0000
        /*0022*/ 	.short	0x0000
        /*0024*/ 	.byte	0x00, 0xf5, 0x21, 0x00


	//----- nvinfo : EIATTR_SPARSE_MMA_MASK
	.align		4
.L_154:
        /*0028*/ 	.byte	0x03, 0x50
        /*002a*/ 	.short	0x0000


	//----- nvinfo : EIATTR_MAXREG_COUNT
	.align		4
        /*002c*/ 	.byte	0x03, 0x1b
        /*002e*/ 	.short	0x00ff


	//----- nvinfo : EIATTR_MERCURY_ISA_VERSION
	.align		4
        /*0030*/ 	.byte	0x03, 0x5f
        /*0032*/ 	.short	0x0101


	//----- nvinfo : EIATTR_VRC_CTA_INIT_COUNT
	.align		4
        /*0034*/ 	.byte	0x02, 0x4a
	.zero		1
	.zero		1


	//----- nvinfo : EIATTR_EXIT_INSTR_OFFSETS
	.align		4
        /*0038*/ 	.byte	0x04, 0x1c
        /*003a*/ 	.short	(.L_156 - .L_155)


	//   ....[0]....
.L_155:
        /*003c*/ 	.word	0x00000070


	//   ....[1]....
        /*0040*/ 	.word	0x000000d0


	//----- nvinfo : EIATTR_CBANK_PARAM_SIZE
	.align		4
.L_156:
        /*0044*/ 	.byte	0x03, 0x19
        /*0046*/ 	.short	0x000c


	//----- nvinfo : EIATTR_PARAM_CBANK
	.align		4
        /*0048*/ 	.byte	0x04, 0x0a
        /*004a*/ 	.short	(.L_158 - .L_157)
	.align		4
.L_157:
        /*004c*/ 	.word	index@(.nv.constant0._Z4fillPii)
        /*0050*/ 	.short	0x0380
        /*0052*/ 	.short	0x000c


	//----- nvinfo : EIATTR_SW_WAR
	.align		4
.L_158:
        /*0054*/ 	.byte	0x04, 0x36
        /*0056*/ 	.short	(.L_160 - .L_159)
.L_159:
        /*0058*/ 	.word	0x00000008
.L_160:


//--------------------- .nv.info._Z14caer_caramelosPiii --------------------------
	.section	.nv.info._Z14caer_caramelosPiii,"",@"SHT_CUDA_INFO"
	.sectionflags	@""
	.align	4


	//----- nvinfo : EIATTR_CUDA_API_VERSION
	.align		4
        /*0000*/ 	.byte	0x04, 0x37
        /*0002*/ 	.short	(.L_162 - .L_161)
.L_161:
        /*0004*/ 	.word	0x00000082


	//----- nvinfo : EIATTR_KPARAM_INFO
	.align		4
.L_162:
        /*0008*/ 	.byte	0x04, 0x17
        /*000a*/ 	.short	(.L_164 - .L_163)
.L_163:
        /*000c*/ 	.word	0x00000000
        /*0010*/ 	.short	0x0002
        /*0012*/ 	.short	0x000c
        /*0014*/ 	.byte	0x00, 0xf0, 0x11, 0x00


	//----- nvinfo : EIATTR_KPARAM_INFO
	.align		4
.L_164:
        /*0018*/ 	.byte	0x04, 0x17
        /*001a*/ 	.short	(.L_166 - .L_165)
.L_165:
        /*001c*/ 	.word	0x00000000
        /*0020*/ 	.short	0x0001
        /*0022*/ 	.short	0x0008
        /*0024*/ 	.byte	0x00, 0xf0, 0x11, 0x00


	//----- nvinfo : EIATTR_KPARAM_INFO
	.align		4
.L_166:
        /*0028*/ 	.byte	0x04, 0x17
        /*002a*/ 	.short	(.L_168 - .L_167)
.L_167:
        /*002c*/ 	.word	0x00000000
        /*0030*/ 	.short	0x0000
        /*0032*/ 	.short	0x0000
        /*0034*/ 	.byte	0x00, 0xf5, 0x21, 0x00


	//----- nvinfo : EIATTR_SPARSE_MMA_MASK
	.align		4
.L_168:
        /*0038*/ 	.byte	0x03, 0x50
        /*003a*/ 	.short	0x0000


	//----- nvinfo : EIATTR_MAXREG_COUNT
	.align		4
        /*003c*/ 	.byte	0x03, 0x1b
        /*003e*/ 	.short	0x00ff


	//----- nvinfo : EIATTR_NUM_BARRIERS
	.align		4
        /*0040*/ 	.byte	0x02, 0x4c
        /*0042*/ 	.byte	0x01
	.zero		1


	//----- nvinfo : EIATTR_MERCURY_ISA_VERSION
	.align		4
        /*0044*/ 	.byte	0x03, 0x5f
        /*0046*/ 	.short	0x0101


	//----- nvinfo : EIATTR_VRC_CTA_INIT_COUNT
	.align		4
        /*0048*/ 	.byte	0x02, 0x4a
	.zero		1
	.zero		1


	//----- nvinfo : EIATTR_EXIT_INSTR_OFFSETS
	.align		4
        /*004c*/ 	.byte	0x04, 0x1c
        /*004e*/ 	.short	(.L_170 - .L_169)


	//   ....[0]....
.L_169:
        /*0050*/ 	.word	0x00000da0


	//   ....[1]....
        /*0054*/ 	.word	0x00000e10


	//   ....[2]....
        /*0058*/ 	.word	0x00000e80


	//----- nvinfo : EIATTR_CRS_STACK_SIZE
	.align		4
.L_170:
        /*005c*/ 	.byte	0x04, 0x1e
        /*005e*/ 	.short	(.L_172 - .L_171)
.L_171:
        /*0060*/ 	.word	0x00000000


	//----- nvinfo : EIATTR_CBANK_PARAM_SIZE
	.align		4
.L_172:
        /*0064*/ 	.byte	0x03, 0x19
        /*0066*/ 	.short	0x0010


	//----- nvinfo : EIATTR_PARAM_CBANK
	.align		4
        /*0068*/ 	.byte	0x04, 0x0a
        /*006a*/ 	.short	(.L_174 - .L_173)
	.align		4
.L_173:
        /*006c*/ 	.word	index@(.nv.constant0._Z14caer_caramelosPiii)
        /*0070*/ 	.short	0x0380
        /*0072*/ 	.short	0x0010


	//----- nvinfo : EIATTR_SW_WAR
	.align		4
.L_174:
        /*0074*/ 	.byte	0x04, 0x36
        /*0076*/ 	.short	(.L_176 - .L_175)
.L_175:
        /*0078*/ 	.word	0x00000008
.L_176:


//--------------------- .nv.info._Z13eliminar7oMasPiiiS_iijP17curandStateXORWOWii --------------------------
	.section	.nv.info._Z13eliminar7oMasPiiiS_iijP17curandStateXORWOWii,"",@"SHT_CUDA_INFO"
	.sectionflags	@""
	.align	4


	//----- nvinfo : EIATTR_CUDA_API_VERSION
	.align		4
        /*0000*/ 	.byte	0x04, 0x37
        /*0002*/ 	.short	(.L_178 - .L_177)
.L_177:
        /*0004*/ 	.word	0x00000082


	//----- nvinfo : EIATTR_KPARAM_INFO
	.align		4
.L_178:
        /*0008*/ 	.byte	0x04, 0x17
        /*000a*/ 	.short	(.L_180 - .L_179)
.L_179:
        /*000c*/ 	.word	0x00000000
        /*0010*/ 	.short	0x0009
        /*0012*/ 	.short	0x0034
        /*0014*/ 	.byte	0x00, 0xf0, 0x11, 0x00


	//----- nvinfo : EIATTR_KPARAM_INFO
	.align		4
.L_180:
        /*0018*/ 	.byte	0x04, 0x17
        /*001a*/ 	.short	(.L_182 - .L_181)
.L_181:
        /*001c*/ 	.word	0x00000000
        /*0020*/ 	.short	0x0008
        /*0022*/ 	.short	0x0030
        /*0024*/ 	.byte	0x00, 0xf0, 0x11, 0x00


	//----- nvinfo : EIATTR_KPARAM_INFO
	.align		4
.L_182:
        /*0028*/ 	.byte	0x04, 0x17
        /*002a*/ 	.short	(.L_184 - .L_183)
.L_183:
        /*002c*/ 	.word	0x00000000
        /*0030*/ 	.short	0x0007
        /*0032*/ 	.short	0x0028
        /*0034*/ 	.byte	0x00, 0xf5, 0x21, 0x00


	//----- nvinfo : EIATTR_KPARAM_INFO
	.align		4
.L_184:
        /*0038*/ 	.byte	0x04, 0x17
        /*003a*/ 	.short	(.L_186 - .L_185)
.L_185:
        /*003c*/ 	.word	0x00000000
        /*0040*/ 	.short	0x0006
        /*0042*/ 	.short	0x0020
        /*0044*/ 	.byte	0x00, 0xf0, 0x11, 0x00


	//----- nvinfo : EIATTR_KPARAM_INFO
	.align		4
.L_186:
        /*0048*/ 	.byte	0x04, 0x17
        /*004a*/ 	.short	(.L_188 - .L_187)
.L_187:
        /*004c*/ 	.word	0x00000000
        /*0050*/ 	.short	0x0005
        /*0052*/ 	.short	0x001c
        /*0054*/ 	.byte	0x00, 0xf0, 0x11, 0x00


	//----- nvinfo : EIATTR_KPARAM_INFO
	.align		4
.L_188:
        /*0058*/ 	.byte	0x04, 0x17
        /*005a*/ 	.short	(.L_190 - .L_189)
.L_189:
        /*005c*/ 	.word	0x00000000
        /*0060*/ 	.short	0x0004
        /*0062*/ 	.short	0x0018
        /*0064*/ 	.byte	0x00, 0xf0, 0x11, 0x00


	//----- nvinfo : EIATTR_KPARAM_INFO
	.align		4
.L_190:
        /*0068*/ 	.byte	0x04, 0x17
        /*006a*/ 	.short	(.L_192 - .L_191)
.L_191:
        /*006c*/ 	.word	0x00000000
        /*0070*/ 	.short	0x0003
        /*0072*/ 	.short	0x0010
        /*0074*/ 	.byte	0x00, 0xf5, 0x21, 0x00


	//----- nvinfo : EIATTR_KPARAM_INFO
	.align		4
.L_192:
        /*0078*/ 	.byte	0x04, 0x17
        /*007a*/ 	.short	(.L_194 - .L_193)
.L_193:
        /*007c*/ 	.word	0x00000000
        /*0080*/ 	.short	0x0002
        /*0082*/ 	.short	0x000c
        /*0084*/ 	.byte	0x00, 0xf0, 0x11, 0x00


	//----- nvinfo : EIATTR_KPARAM_INFO
	.align		4
.L_194:
        /*0088*/ 	.byte	0x04, 0x17
        /*008a*/ 	.short	(.L_196 - .L_195)
.L_195:
        /*008c*/ 	.word	0x00000000
        /*0090*/ 	.short	0x0001
        /*0092*/ 	.short	0x0008
        /*0094*/ 	.byte	0x00, 0xf0, 0x11, 0x00


	//----- nvinfo : EIATTR_KPARAM_INFO
	.align		4
.L_196:
        /*0098*/ 	.byte	0x04, 0x17
        /*009a*/ 	.short	(.L_198 - .L_197)
.L_197:
        /*009c*/ 	.word	0x00000000
        /*00a0*/ 	.short	0x0000
        /*00a2*/ 	.short	0x0000
        /*00a4*/ 	.byte	0x00, 0xf5, 0x21, 0x00


	//----- nvinfo : EIATTR_SPARSE_MMA_MASK
	.align		4
.L_198:
        /*00a8*/ 	.byte	0x03, 0x50
        /*00aa*/ 	.short	0x0000


	//----- nvinfo : EIATTR_MAXREG_COUNT
	.align		4
        /*00ac*/ 	.byte	0x03, 0x1b
        /*00ae*/ 	.short	0x00ff


	//----- nvinfo : EIATTR_MERCURY_ISA_VERSION
	.align		4
        /*00b0*/ 	.byte	0x03, 0x5f
        /*00b2*/ 	.short	0x0101


	//----- nvinfo : EIATTR_VRC_CTA_INIT_COUNT
	.align		4
        /*00b4*/ 	.byte	0x02, 0x4a
	.zero		1
	.zero		1


	//----- nvinfo : EIATTR_EXIT_INSTR_OFFSETS
	.align		4
        /*00b8*/ 	.byte	0x04, 0x1c
        /*00ba*/ 	.short	(.L_200 - .L_199)


	//   ....[0]....
.L_199:
        /*00bc*/ 	.word	0x00001f90


	//   ....[1]....
        /*00c0*/ 	.word	0x00002000


	//----- nvinfo : EIATTR_INDIRECT_BRANCH_TARGETS
	.align		4
.L_200:
        /*00c4*/ 	.byte	0x04, 0x34
        /*00c6*/ 	.short	(.L_202 - .L_201)


	//   ....[0]....
.L_201:
        /*00c8*/ 	.word	.L_x_110@srel
        /*00cc*/ 	.short	0x0
        /*00ce*/ 	.short	0x0
        /*00d0*/ 	.word	0x3
        /*00d4*/ 	.word	.L_x_49@srel
        /*00d8*/ 	.word	.L_x_112@srel
        /*00dc*/ 	.word	.L_x_113@srel


	//   ....[1]....
        /* <DEDUP_REMOVED lines=8> */


	//----- nvinfo : EIATTR_CRS_STACK_SIZE
	.align		4
.L_202:
        /*00fc*/ 	.byte	0x04, 0x1e
        /*00fe*/ 	.short	(.L_204 - .L_203)
.L_203:
        /*0100*/ 	.word	0x00000000


	//----- nvinfo : EIATTR_CBANK_PARAM_SIZE
	.align		4
.L_204:
        /*0104*/ 	.byte	0x03, 0x19
        /*0106*/ 	.short	0x0038


	//----- nvinfo : EIATTR_PARAM_CBANK
	.align		4
        /*0108*/ 	.byte	0x04, 0x0a
        /*010a*/ 	.short	(.L_206 - .L_205)
	.align		4
.L_205:
        /*010c*/ 	.word	index@(.nv.constant0._Z13eliminar7oMasPiiiS_iijP17curandStateXORWOWii)
        /*0110*/ 	.short	0x0380
        /*0112*/ 	.short	0x0038


	//----- nvinfo : EIATTR_SW_WAR
	.align		4
.L_206:
        /*0114*/ 	.byte	0x04, 0x36
        /*0116*/ 	.short	(.L_208 - .L_207)
.L_207:
        /*0118*/ 	.word	0x00000008
.L_208:


//--------------------- .nv.info._Z9eliminar6PiiiS_ii --------------------------
	.section	.nv.info._Z9eliminar6PiiiS_ii,"",@"SHT_CUDA_INFO"
	.sectionflags	@""
	.align	4


	//----- nvinfo : EIATTR_CUDA_API_VERSION
	.align		4
        /*0000*/ 	.byte	0x04, 0x37
        /*0002*/ 	.short	(.L_210 - .L_209)
.L_209:
        /*0004*/ 	.word	0x00000082


	//----- nvinfo : EIATTR_KPARAM_INFO
	.align		4
.L_210:
        /*0008*/ 	.byte	0x04, 0x17
        /*000a*/ 	.short	(.L_212 - .L_211)
.L_211:
        /*000c*/ 	.word	0x00000000
        /*0010*/ 	.short	0x0005
        /*0012*/ 	.short	0x001c
        /*0014*/ 	.byte	0x00, 0xf0, 0x11, 0x00


	//----- nvinfo : EIATTR_KPARAM_INFO
	.align		4
.L_212:
        /*0018*/ 	.byte	0x04, 0x17
        /*001a*/ 	.short	(.L_214 - .L_213)
.L_213:
        /*001c*/ 	.word	0x00000000
        /*0020*/ 	.short	0x0004
        /*0022*/ 	.short	0x0018
        /*0024*/ 	.byte	0x00, 0xf0, 0x11, 0x00


	//----- nvinfo : EIATTR_KPARAM_INFO
	.align		4
.L_214:
        /*0028*/ 	.byte	0x04, 0x17
        /*002a*/ 	.short	(.L_216 - .L_215)
.L_215:
        /*002c*/ 	.word	0x00000000
        /*0030*/ 	.short	0x0003
        /*0032*/ 	.short	0x0010
        /*0034*/ 	.byte	0x00, 0xf5, 0x21, 0x00


	//----- nvinfo : EIATTR_KPARAM_INFO
	.align		4
.L_216:
        /*0038*/ 	.byte	0x04, 0x17
        /*003a*/ 	.short	(.L_218 - .L_217)
.L_217:
        /*003c*/ 	.word	0x00000000
        /*0040*/ 	.short	0x0002
        /*0042*/ 	.short	0x000c
        /*0044*/ 	.byte	0x00, 0xf0, 0x11, 0x00


	//----- nvinfo : EIATTR_KPARAM_INFO
	.align		4
.L_218:
        /*0048*/ 	.byte	0x04, 0x17
        /*004a*/ 	.short	(.L_220 - .L_219)
.L_219:
        /*004c*/ 	.word	0x00000000
        /*0050*/ 	.short	0x0001
        /*0052*/ 	.short	0x0008
        /*0054*/ 	.byte	0x00, 0xf0, 0x11, 0x00


	//----- nvinfo : EIATTR_KPARAM_INFO
	.align		4
.L_220:
        /*0058*/ 	.byte	0x04, 0x17
        /*005a*/ 	.short	(.L_222 - .L_221)
.L_221:
        /*005c*/ 	.word	0x00000000
        /*0060*/ 	.short	0x0000
        /*0062*/ 	.short	0x0000
        /*0064*/ 	.byte	0x00, 0xf5, 0x21, 0x00


	//----- nvinfo : EIATTR_SPARSE_MMA_MASK
	.align		4
.L_222:
        /*0068*/ 	.byte	0x03, 0x50
        /*006a*/ 	.short	0x0000


	//----- nvinfo : EIATTR_MAXREG_COUNT
	.align		4
        /*006c*/ 	.byte	0x03, 0x1b
        /*006e*/ 	.short	0x00ff


	//----- nvinfo : EIATTR_MERCURY_ISA_VERSION
	.align		4
        /*0070*/ 	.byte	0x03, 0x5f
        /*0072*/ 	.short	0x0101


	//----- nvinfo : EIATTR_VRC_CTA_INIT_COUNT
	.align		4
        /*0074*/ 	.byte	0x02, 0x4a
	.zero		1
	.zero		1


	//----- nvinfo : EIATTR_EXIT_INSTR_OFFSETS
	.align		4
        /*0078*/ 	.byte	0x04, 0x1c
        /*007a*/ 	.short	(.L_224 - .L_223)


	//   ....[0]....
.L_223:
        /*007c*/ 	.word	0x00000c50


	//   ....[1]....
        /*0080*/ 	.word	0x00000cd0


	//----- nvinfo : EIATTR_CBANK_PARAM_SIZE
	.align		4
.L_224:
        /*0084*/ 	.byte	0x03, 0x19
        /*0086*/ 	.short	0x0020


	//----- nvinfo : EIATTR_PARAM_CBANK
	.align		4
        /*0088*/ 	.byte	0x04, 0x0a
        /*008a*/ 	.short	(.L_226 - .L_225)
	.align		4
.L_225:
        /*008c*/ 	.word	index@(.nv.constant0._Z9eliminar6PiiiS_ii)
        /*0090*/ 	.short	0x0380
        /*0092*/ 	.short	0x0020


	//----- nvinfo : EIATTR_SW_WAR
	.align		4
.L_226:
        /*0094*/ 	.byte	0x04, 0x36
        /*0096*/ 	.short	(.L_228 - .L_227)
.L_227:
        /*0098*/ 	.word	0x00000008
.L_228:


//--------------------- .nv.info._Z9eliminar5PiiiS_ii --------------------------
	.section	.nv.info._Z9eliminar5PiiiS_ii,"",@"SHT_CUDA_INFO"
	.sectionflags	@""
	.align	4


	//----- nvinfo : EIATTR_CUDA_API_VERSION
	.align		4
        /*0000*/ 	.byte	0x04, 0x37
        /*0002*/ 	.short	(.L_230 - .L_229)
.L_229:
        /*0004*/ 	.word	0x00000082


	//----- nvinfo : EIATTR_KPARAM_INFO
	.align		4
.L_230:
        /*0008*/ 	.byte	0x04, 0x17
        /*000a*/ 	.short	(.L_232 - .L_231)
.L_231:
        /*000c*/ 	.word	0x00000000
        /*0010*/ 	.short	0x0005
        /*0012*/ 	.short	0x001c
        /*0014*/ 	.byte	0x00, 0xf0, 0x11, 0x00


	//----- nvinfo : EIATTR_KPARAM_INFO
	.align		4
.L_232:
        /*0018*/ 	.byte	0x04, 0x17
        /*001a*/ 	.short	(.L_234 - .L_233)
.L_233:
        /*001c*/ 	.word	0x00000000
        /*0020*/ 	.short	0x0004
        /*0022*/ 	.short	0x0018
        /*0024*/ 	.byte	0x00, 0xf0, 0x11, 0x00


	//----- nvinfo : EIATTR_KPARAM_INFO
	.align		4
.L_234:
        /*0028*/ 	.byte	0x04, 0x17
        /*002a*/ 	.short	(.L_236 - .L_235)
.L_235:
        /*002c*/ 	.word	0x00000000
        /*0030*/ 	.short	0x0003
        /*0032*/ 	.short	0x0010
        /*0034*/ 	.byte	0x00, 0xf5, 0x21, 0x00


	//----- nvinfo : EIATTR_KPARAM_INFO
	.align		4
.L_236:
        /*0038*/ 	.byte	0x04, 0x17
        /*003a*/ 	.short	(.L_238 - .L_237)
.L_237:
        /*003c*/ 	.word	0x00000000
        /*0040*/ 	.short	0x0002
        /*0042*/ 	.short	0x000c
        /*0044*/ 	.byte	0x00, 0xf0, 0x11, 0x00


	//----- nvinfo : EIATTR_KPARAM_INFO
	.align		4
.L_238:
        /*0048*/ 	.byte	0x04, 0x17
        /*004a*/ 	.short	(.L_240 - .L_239)
.L_239:
        /*004c*/ 	.word	0x00000000
        /*0050*/ 	.short	0x0001
        /*0052*/ 	.short	0x0008
        /*0054*/ 	.byte	0x00, 0xf0, 0x11, 0x00


	//----- nvinfo : EIATTR_KPARAM_INFO
	.align		4
.L_240:
        /*0058*/ 	.byte	0x04, 0x17
        /*005a*/ 	.short	(.L_242 - .L_241)
.L_241:
        /*005c*/ 	.word	0x00000000
        /*0060*/ 	.short	0x0000
        /*0062*/ 	.short	0x0000
        /*0064*/ 	.byte	0x00, 0xf5, 0x21, 0x00


	//----- nvinfo : EIATTR_SPARSE_MMA_MASK
	.align		4
.L_242:
        /*0068*/ 	.byte	0x03, 0x50
        /*006a*/ 	.short	0x0000


	//----- nvinfo : EIATTR_MAXREG_COUNT
	.align		4
        /*006c*/ 	.byte	0x03, 0x1b
        /*006e*/ 	.short	0x00ff


	//----- nvinfo : EIATTR_MERCURY_ISA_VERSION
	.align		4
        /*0070*/ 	.byte	0x03, 0x5f
        /*0072*/ 	.short	0x0101


	//----- nvinfo : EIATTR_VRC_CTA_INIT_COUNT
	.align		4
        /*0074*/ 	.byte	0x02, 0x4a
	.zero		1
	.zero		1


	//----- nvinfo : EIATTR_EXIT_INSTR_OFFSETS
	.align		4
        /*0078*/ 	.byte	0x04, 0x1c
        /*007a*/ 	.short	(.L_244 - .L_243)


	//   ....[0]....
.L_243:
        /*007c*/ 	.word	0x00000c50


	//   ....[1]....
        /*0080*/ 	.word	0x00000cd0


	//----- nvinfo : EIATTR_CBANK_PARAM_SIZE
	.align		4
.L_244:
        /*0084*/ 	.byte	0x03, 0x19
        /*0086*/ 	.short	0x0020


	//----- nvinfo : EIATTR_PARAM_CBANK
	.align		4
        /*0088*/ 	.byte	0x04, 0x0a
        /*008a*/ 	.short	(.L_246 - .L_245)
	.align		4
.L_245:
        /*008c*/ 	.word	index@(.nv.constant0._Z9eliminar5PiiiS_ii)
        /*0090*/ 	.short	0x0380
        /*0092*/ 	.short	0x0020


	//----- nvinfo : EIATTR_SW_WAR
	.align		4
.L_246:
        /*0094*/ 	.byte	0x04, 0x36
        /*0096*/ 	.short	(.L_248 - .L_247)
.L_247:
        /*0098*/ 	.word	0x00000008
.L_248:


//--------------------- .nv.info._Z23eliminar_iguales_juntosPiiiS_ --------------------------
	.section	.nv.info._Z23eliminar_iguales_juntosPiiiS_,"",@"SHT_CUDA_INFO"
	.sectionflags	@""
	.align	4


	//----- nvinfo : EIATTR_CUDA_API_VERSION
	.align		4
        /*0000*/ 	.byte	0x04, 0x37
        /*0002*/ 	.short	(.L_250 - .L_249)
.L_249:
        /*0004*/ 	.word	0x00000082


	//----- nvinfo : EIATTR_KPARAM_INFO
	.align		4
.L_250:
        /*0008*/ 	.byte	0x04, 0x17
        /*000a*/ 	.short	(.L_252 - .L_251)
.L_251:
        /*000c*/ 	.word	0x00000000
        /*0010*/ 	.short	0x0003
        /*0012*/ 	.short	0x0010
        /*0014*/ 	.byte	0x00, 0xf5, 0x21, 0x00


	//----- nvinfo : EIATTR_KPARAM_INFO
	.align		4
.L_252:
        /*0018*/ 	.byte	0x04, 0x17
        /*001a*/ 	.short	(.L_254 - .L_253)
.L_253:
        /*001c*/ 	.word	0x00000000
        /*0020*/ 	.short	0x0002
        /*0022*/ 	.short	0x000c
        /*0024*/ 	.byte	0x00, 0xf0, 0x11, 0x00


	//----- nvinfo : EIATTR_KPARAM_INFO
	.align		4
.L_254:
        /*0028*/ 	.byte	0x04, 0x17
        /*002a*/ 	.short	(.L_256 - .L_255)
.L_255:
        /*002c*/ 	.word	0x00000000
        /*0030*/ 	.short	0x0001
        /*0032*/ 	.short	0x0008
        /*0034*/ 	.byte	0x00, 0xf0, 0x11, 0x00


	//----- nvinfo : EIATTR_KPARAM_INFO
	.align		4
.L_256:
        /*0038*/ 	.byte	0x04, 0x17
        /*003a*/ 	.short	(.L_258 - .L_257)
.L_257:
        /*003c*/ 	.word	0x00000000
        /*0040*/ 	.short	0x0000
        /*0042*/ 	.short	0x0000
        /*0044*/ 	.byte	0x00, 0xf5, 0x21, 0x00


	//----- nvinfo : EIATTR_SPARSE_MMA_MASK
	.align		4
.L_258:
        /*0048*/ 	.byte	0x03, 0x50
        /*004a*/ 	.short	0x0000


	//----- nvinfo : EIATTR_MAXREG_COUNT
	.align		4
        /*004c*/ 	.byte	0x03, 0x1b
        /*004e*/ 	.short	0x00ff


	//----- nvinfo : EIATTR_MERCURY_ISA_VERSION
	.align		4
        /*0050*/ 	.byte	0x03, 0x5f
        /*0052*/ 	.short	0x0101


	//----- nvinfo : EIATTR_VRC_CTA_INIT_COUNT
	.align		4
        /*0054*/ 	.byte	0x02, 0x4a
	.zero		1
	.zero		1


	//----- nvinfo : EIATTR_EXIT_INSTR_OFFSETS
	.align		4
        /*0058*/ 	.byte	0x04, 0x1c
        /*005a*/ 	.short	(.L_260 - .L_259)


	//   ....[0]....
.L_259:
        /*005c*/ 	.word	0x00000b80


	//   ....[1]....
        /*0060*/ 	.word	0x00000c20


	//----- nvinfo : EIATTR_CBANK_PARAM_SIZE
	.align		4
.L_260:
        /*0064*/ 	.byte	0x03, 0x19
        /*0066*/ 	.short	0x0018


	//----- nvinfo : EIATTR_PARAM_CBANK
	.align		4
        /*0068*/ 	.byte	0x04, 0x0a
        /*006a*/ 	.short	(.L_262 - .L_261)
	.align		4
.L_261:
        /*006c*/ 	.word	index@(.nv.constant0._Z23eliminar_iguales_juntosPiiiS_)
        /*0070*/ 	.short	0x0380
        /*0072*/ 	.short	0x0018


	//----- nvinfo : EIATTR_SW_WAR
	.align		4
.L_262:
        /*0074*/ 	.byte	0x04, 0x36
        /*0076*/ 	.short	(.L_264 - .L_263)
.L_263:
        /*0078*/ 	.word	0x00000008
.L_264:


//--------------------- .nv.info._Z15rellenar_huecosPiiiiijP17curandStateXORWOW --------------------------
	.section	.nv.info._Z15rellenar_huecosPiiiiijP17curandStateXORWOW,"",@"SHT_CUDA_INFO"
	.sectionflags	@""
	.align	4


	//----- nvinfo : EIATTR_CUDA_API_VERSION
	.align		4
        /*0000*/ 	.byte	0x04, 0x37
        /*0002*/ 	.short	(.L_266 - .L_265)
.L_265:
        /*0004*/ 	.word	0x00000082


	//----- nvinfo : EIATTR_KPARAM_INFO
	.align		4
.L_266:
        /*0008*/ 	.byte	0x04, 0x17
        /*000a*/ 	.short	(.L_268 - .L_267)
.L_267:
        /*000c*/ 	.word	0x00000000
        /*0010*/ 	.short	0x0006
        /*0012*/ 	.short	0x0020
        /*0014*/ 	.byte	0x00, 0xf5, 0x21, 0x00


	//----- nvinfo : EIATTR_KPARAM_INFO
	.align		4
.L_268:
        /*0018*/ 	.byte	0x04, 0x17
        /*001a*/ 	.short	(.L_270 - .L_269)
.L_269:
        /*001c*/ 	.word	0x00000000
        /*0020*/ 	.short	0x0005
        /*0022*/ 	.short	0x0018
        /*0024*/ 	.byte	0x00, 0xf0, 0x11, 0x00


	//----- nvinfo : EIATTR_KPARAM_INFO
	.align		4
.L_270:
        /*0028*/ 	.byte	0x04, 0x17
        /*002a*/ 	.short	(.L_272 - .L_271)
.L_271:
        /*002c*/ 	.word	0x00000000
        /*0030*/ 	.short	0x0004
        /*0032*/ 	.short	0x0014
        /*0034*/ 	.byte	0x00, 0xf0, 0x11, 0x00


	//----- nvinfo : EIATTR_KPARAM_INFO
	.align		4
.L_272:
        /*0038*/ 	.byte	0x04, 0x17
        /*003a*/ 	.short	(.L_274 - .L_273)
.L_273:
        /*003c*/ 	.word	0x00000000
        /*0040*/ 	.short	0x0003
        /*0042*/ 	.short	0x0010
        /*0044*/ 	.byte	0x00, 0xf0, 0x11, 0x00


	//----- nvinfo : EIATTR_KPARAM_INFO
	.align		4
.L_274:
        /*0048*/ 	.byte	0x04, 0x17
        /*004a*/ 	.short	(.L_276 - .L_275)
.L_275:
        /*004c*/ 	.word	0x00000000
        /*0050*/ 	.short	0x0002
        /*0052*/ 	.short	0x000c
        /*0054*/ 	.byte	0x00, 0xf0, 0x11, 0x00


	//----- nvinfo : EIATTR_KPARAM_INFO
	.align		4
.L_276:
        /*0058*/ 	.byte	0x04, 0x17
        /*005a*/ 	.short	(.L_278 - .L_277)
.L_277:
        /*005c*/ 	.word	0x00000000
        /*0060*/ 	.short	0x0001
        /*0062*/ 	.short	0x0008
        /*0064*/ 	.byte	0x00, 0xf0, 0x11, 0x00


	//----- nvinfo : EIATTR_KPARAM_INFO
	.align		4
.L_278:
        /*0068*/ 	.byte	0x04, 0x17
        /*006a*/ 	.short	(.L_280 - .L_279)
.L_279:
        /*006c*/ 	.word	0x00000000
        /*0070*/ 	.short	0x0000
        /*0072*/ 	.short	0x0000
        /*0074*/ 	.byte	0x00, 0xf5, 0x21, 0x00


	//----- nvinfo : EIATTR_SPARSE_MMA_MASK
	.align		4
.L_280:
        /*0078*/ 	.byte	0x03, 0x50
        /*007a*/ 	.short	0x0000


	//----- nvinfo : EIATTR_MAXREG_COUNT
	.align		4
        /*007c*/ 	.byte	0x03, 0x1b
        /*007e*/ 	.short	0x00ff


	//----- nvinfo : EIATTR_MERCURY_ISA_VERSION
	.align		4
        /*0080*/ 	.byte	0x03, 0x5f
        /*0082*/ 	.short	0x0101


	//----- nvinfo : EIATTR_VRC_CTA_INIT_COUNT
	.align		4
        /*0084*/ 	.byte	0x02, 0x4a
	.zero		1
	.zero		1


	//----- nvinfo : EIATTR_EXIT_INSTR_OFFSETS
	.align		4
        /*0088*/ 	.byte	0x04, 0x1c
        /*008a*/ 	.short	(.L_282 - .L_281)


	//   ....[0]....
.L_281:
        /*008c*/ 	.word	0x000000c0


	//   ....[1]....
        /*0090*/ 	.word	0x00000130


	//   ....[2]....
        /*0094*/ 	.word	0x00001230


	//----- nvinfo : EIATTR_CRS_STACK_SIZE
	.align		4
.L_282:
        /*0098*/ 	.byte	0x04, 0x1e
        /*009a*/ 	.short	(.L_284 - .L_283)
.L_283:
        /*009c*/ 	.word	0x00000000


	//----- nvinfo : EIATTR_CBANK_PARAM_SIZE
	.align		4
.L_284:
        /*00a0*/ 	.byte	0x03, 0x19
        /*00a2*/ 	.short	0x0028


	//----- nvinfo : EIATTR_PARAM_CBANK
	.align		4
        /*00a4*/ 	.byte	0x04, 0x0a
        /*00a6*/ 	.short	(.L_286 - .L_285)
	.align		4
.L_285:
        /*00a8*/ 	.word	index@(.nv.constant0._Z15rellenar_huecosPiiiiijP17curandStateXORWOW)
        /*00ac*/ 	.short	0x0380
        /*00ae*/ 	.short	0x0028


	//----- nvinfo : EIATTR_SW_WAR
	.align		4
.L_286:
        /*00b0*/ 	.byte	0x04, 0x36
        /*00b2*/ 	.short	(.L_288 - .L_287)
.L_287:
        /*00b4*/ 	.word	0x00000008
.L_288:


//--------------------- .nv.info._Z13random_matrixPiiiiijP17curandStateXORWOW --------------------------
	.section	.nv.info._Z13random_matrixPiiiiijP17curandStateXORWOW,"",@"SHT_CUDA_INFO"
	.sectionflags	@""
	.align	4


	//----- nvinfo : EIATTR_CUDA_API_VERSION
	.align		4
        /*0000*/ 	.byte	0x04, 0x37
        /*0002*/ 	.short	(.L_290 - .L_289)
.L_289:
        /*0004*/ 	.word	0x00000082


	//----- nvinfo : EIATTR_KPARAM_INFO
	.align		4
.L_290:
        /*0008*/ 	.byte	0x04, 0x17
        /*000a*/ 	.short	(.L_292 - .L_291)
.L_291:
        /*000c*/ 	.word	0x00000000
        /*0010*/ 	.short	0x0006
        /*0012*/ 	.short	0x0020
        /*0014*/ 	.byte	0x00, 0xf5, 0x21, 0x00


	//----- nvinfo : EIATTR_KPARAM_INFO
	.align		4
.L_292:
        /*0018*/ 	.byte	0x04, 0x17
        /*001a*/ 	.short	(.L_294 - .L_293)
.L_293:
        /*001c*/ 	.word	0x00000000
        /*0020*/ 	.short	0x0005
        /*0022*/ 	.short	0x0018
        /*0024*/ 	.byte	0x00, 0xf0, 0x11, 0x00


	//----- nvinfo : EIATTR_KPARAM_INFO
	.align		4
.L_294:
        /*0028*/ 	.byte	0x04, 0x17
        /*002a*/ 	.short	(.L_296 - .L_295)
.L_295:
        /*002c*/ 	.word	0x00000000
        /*0030*/ 	.short	0x0004
        /*0032*/ 	.short	0x0014
        /*0034*/ 	.byte	0x00, 0xf0, 0x11, 0x00


	//----- nvinfo : EIATTR_KPARAM_INFO
	.align		4
.L_296:
        /*0038*/ 	.byte	0x04, 0x17
        /*003a*/ 	.short	(.L_298 - .L_297)
.L_297:
        /*003c*/ 	.word	0x00000000
        /*0040*/ 	.short	0x0003
        /*0042*/ 	.short	0x0010
        /*0044*/ 	.byte	0x00, 0xf0, 0x11, 0x00


	//----- nvinfo : EIATTR_KPARAM_INFO
	.align		4
.L_298:
        /*0048*/ 	.byte	0x04, 0x17
        /*004a*/ 	.short	(.L_300 - .L_299)
.L_299:
        /*004c*/ 	.word	0x00000000
        /*0050*/ 	.short	0x0002
        /*0052*/ 	.short	0x000c
        /*0054*/ 	.byte	0x00, 0xf0, 0x11, 0x00


	//----- nvinfo : EIATTR_KPARAM_INFO
	.align		4
.L_300:
        /*0058*/ 	.byte	0x04, 0x17
        /*005a*/ 	.short	(.L_302 - .L_301)
.L_301:
        /*005c*/ 	.word	0x00000000
        /*0060*/ 	.short	0x0001
        /*0062*/ 	.short	0x0008
        /*0064*/ 	.byte	0x00, 0xf0, 0x11, 0x00


	//----- nvinfo : EIATTR_KPARAM_INFO
	.align		4
.L_302:
        /*0068*/ 	.byte	0x04, 0x17
        /*006a*/ 	.short	(.L_304 - .L_303)
.L_303:
        /*006c*/ 	.word	0x00000000
        /*0070*/ 	.short	0x0000
        /*0072*/ 	.short	0x0000
        /*0074*/ 	.byte	0x00, 0xf5, 0x21, 0x00


	//----- nvinfo : EIATTR_SPARSE_MMA_MASK
	.align		4
.L_304:
        /*0078*/ 	.byte	0x03, 0x50
        /*007a*/ 	.short	0x0000


	//----- nvinfo : EIATTR_MAXREG_COUNT
	.align		4
        /*007c*/ 	.byte	0x03, 0x1b
        /*007e*/ 	.short	0x00ff


	//----- nvinfo : EIATTR_MERCURY_ISA_VERSION
	.align		4
        /*0080*/ 	.byte	0x03, 0x5f
        /*0082*/ 	.short	0x0101


	//----- nvinfo : EIATTR_VRC_CTA_INIT_COUNT
	.align		4
        /*0084*/ 	.byte	0x02, 0x4a
	.zero		1
	.zero		1


	//----- nvinfo : EIATTR_EXIT_INSTR_OFFSETS
	.align		4
        /*0088*/ 	.byte	0x04, 0x1c
        /*008a*/ 	.short	(.L_306 - .L_305)


	//   ....[0]....
.L_305:
        /*008c*/ 	.word	0x000000c0


	//   ....[1]....
        /*0090*/ 	.word	0x000012c0


	//----- nvinfo : EIATTR_CRS_STACK_SIZE
	.align		4
.L_306:
        /*0094*/ 	.byte	0x04, 0x1e
        /*0096*/ 	.short	(.L_308 - .L_307)
.L_307:
        /*0098*/ 	.word	0x00000000


	//----- nvinfo : EIATTR_CBANK_PARAM_SIZE
	.align		4
.L_308:
        /*009c*/ 	.byte	0x03, 0x19
        /*009e*/ 	.short	0x0028


	//----- nvinfo : EIATTR_PARAM_CBANK
	.align		4
        /*00a0*/ 	.byte	0x04, 0x0a
        /*00a2*/ 	.short	(.L_310 - .L_309)
	.align		4
.L_309:
        /*00a4*/ 	.word	index@(.nv.constant0._Z13random_matrixPiiiiijP17curandStateXORWOW)
        /*00a8*/ 	.short	0x0380
        /*00aa*/ 	.short	0x0028


	//----- nvinfo : EIATTR_SW_WAR
	.align		4
.L_310:
        /*00ac*/ 	.byte	0x04, 0x36
        /*00ae*/ 	.short	(.L_312 - .L_311)
.L_311:
        /*00b0*/ 	.word	0x00000008
.L_312:


//--------------------- .nv.callgraph             --------------------------
	.section	.nv.callgraph,"",@"SHT_CUDA_CALLGRAPH"
	.align	4
	.sectionentsize	8
	.align		4
        /*0000*/ 	.word	0x00000000
	.align		4
        /*0004*/ 	.word	0xffffffff
	.align		4
        /*0008*/ 	.word	0x00000000
	.align		4
        /*000c*/ 	.word	0xfffffffe
	.align		4
        /*0010*/ 	.word	0x00000000
	.align		4
        /*0014*/ 	.word	0xfffffffd
	.align		4
        /*0018*/ 	.word	0x00000000
	.align		4
        /*001c*/ 	.word	0xfffffffc


//--------------------- .nv.constant4             --------------------------
	.section	.nv.constant4,"a",@progbits
	.align	8
	.align		8
.nv.constant4:
        /*0000*/ 	.dword	precalc_xorwow_matrix
	.align		8
        /*0008*/ 	.dword	precalc_xorwow_offset_matrix
	.align		8
        /*0010*/ 	.dword	mrg32k3aM1
	.align		8
        /*0018*/ 	.dword	mrg32k3aM2
	.align		8
        /*0020*/ 	.dword	mrg32k3aM1SubSeq
	.align		8
        /*0028*/ 	.dword	mrg32k3aM2SubSeq
	.align		8
        /*0030*/ 	.dword	mrg32k3aM1Seq
	.align		8
        /*0038*/ 	.dword	mrg32k3aM2Seq


//--------------------- .nv.constant3             --------------------------
	.section	.nv.constant3,"a",@progbits
	.align	8
.nv.constant3:
	.type		__cr_lgamma_table,@object
	.size		__cr_lgamma_table,(.L_8 - __cr_lgamma_table)
__cr_lgamma_table:
        /*0000*/ 	.byte	0x00, 0x00, 0x00, 0x00, 0x00, 0x00, 0x00, 0x00, 0x00, 0x00, 0x00, 0x00, 0x00, 0x00, 0x00, 0x00
        /*0010*/ 	.byte	0xef, 0x39, 0xfa, 0xfe, 0x42, 0x2e, 0xe6, 0x3f, 0x02, 0x20, 0x2a, 0xfa, 0x0b, 0xab, 0xfc, 0x3f
        /*0020*/ 	.byte	0xf9, 0x2c, 0x92, 0x7c, 0xa7, 0x6c, 0x09, 0x40, 0xc9, 0x79, 0x44, 0x3c, 0x64, 0x26, 0x13, 0x40
        /*0030*/ 	.byte	0xca, 0x01, 0xcf, 0x3a, 0x27, 0x51, 0x1a, 0x40, 0x30, 0xcc, 0x2d, 0xf3, 0xe1, 0x0c, 0x21, 0x40
        /*0040*/ 	.byte	0x0d, 0xb7, 0xfc, 0x82, 0x8e, 0x35, 0x25, 0x40
.L_8:


//--------------------- .nv.constant2._Z10explotarRxPiiiiiiS_ --------------------------
	.section	.nv.constant2._Z10explotarRxPiiiiiiS_,"a",@progbits
	.sectionflags	@""
	.align	4
.nv.constant2._Z10explotarRxPiiiiiiS_:
        /*0000*/ 	.byte	0x30, 0x02, 0x00, 0x00, 0xb0, 0x02, 0x00, 0x00, 0xb0, 0x01, 0x00, 0x00, 0xb0, 0x04, 0x00, 0x00
        /*0010*/ 	.byte	0x00, 0x04, 0x00, 0x00, 0x60, 0x04, 0x00, 0x00, 0xa0, 0x03, 0x00, 0x00, 0xa0, 0x04, 0x00, 0x00


//--------------------- .nv.constant2._Z13eliminar7oMasPiiiS_iijP17curandStateXORWOWii --------------------------
	.section	.nv.constant2._Z13eliminar7oMasPiiiS_iijP17curandStateXORWOWii,"a",@progbits
	.sectionflags	@""
	.align	4
.nv.constant2._Z13eliminar7oMasPiiiS_iijP17curandStateXORWOWii:
        /*0000*/ 	.byte	0x60, 0x14, 0x00, 0x00, 0x70, 0x13, 0x00, 0x00, 0x50, 0x14, 0x00, 0x00, 0x10, 0x14, 0x00, 0x00
        /*0010*/ 	.byte	0x30, 0x14, 0x00, 0x00, 0xf0, 0x13, 0x00, 0x00, 0x50, 0x14, 0x00, 0x00


//--------------------- .text._Z10explotarRxPiiiiiiS_ --------------------------
	.section	.text._Z10explotarRxPiiiiiiS_,"ax",@progbits
	.align	128
        .global         _Z10explotarRxPiiiiiiS_
        .type           _Z10explotarRxPiiiiiiS_,@function
        .size           _Z10explotarRxPiiiiiiS_,(.L_x_119 - _Z10explotarRxPiiiiiiS_)
        .other          _Z10explotarRxPiiiiiiS_,@"STO_CUDA_ENTRY STV_DEFAULT"
_Z10explotarRxPiiiiiiS_:
.text._Z10explotarRxPiiiiiiS_:
[----:B------:R-:W-:Y:S08]  /*0000*/  LDC R1, c[0x0][0x37c] ;  /* 0x0000df00ff017b82 */ /* 0x000ff00000000800 */
[----:B------:R-:W0:Y:S01]  /*0010*/  LDC.64 R4, c[0x0][0x390] ;  /* 0x0000e400ff047b82 */ /* 0x000e220000000a00 */
[----:B------:R-:W0:Y:S01]  /*0020*/  LDCU UR8, c[0x0][0x38c] ;  /* 0x00007180ff0877ac */ /* 0x000e220008000800 */
[----:B------:R-:W1:Y:S01]  /*0030*/  S2R R6, SR_TID.X ;  /* 0x0000000000067919 */ /* 0x000e620000002100 */
[----:B------:R-:W-:Y:S01]  /*0040*/  MOV R0, 0xffffffff ;  /* 0xffffffff00007802 */ /* 0x000fe20000000f00 */
[----:B------:R-:W2:Y:S01]  /*0050*/  LDCU.64 UR4, c[0x0][0x358] ;  /* 0x00006b00ff0477ac */ /* 0x000ea20008000a00 */
[----:B------:R-:W1:Y:S03]  /*0060*/  S2R R7, SR_CTAID.X ;  /* 0x0000000000077919 */ /* 0x000e660000002500 */
[----:B------:R-:W3:Y:S01]  /*0070*/  LDC.64 R2, c[0x0][0x380] ;  /* 0x0000e000ff027b82 */ /* 0x000ee20000000a00 */
[----:B------:R-:W1:Y:S01]  /*0080*/  LDCU UR6, c[0x0][0x360] ;  /* 0x00006c00ff0677ac */ /* 0x000e620008000800 */
[----:B------:R-:W4:Y:S01]  /*0090*/  S2R R8, SR_TID.Y ;  /* 0x0000000000087919 */ /* 0x000f220000002200 */
[----:B------:R-:W4:Y:S01]  /*00a0*/  LDCU UR7, c[0x0][0x364] ;  /* 0x00006c80ff0777ac */ /* 0x000f220008000800 */
[----:B------:R-:W4:Y:S04]  /*00b0*/  S2R R9, SR_CTAID.Y ;  /* 0x0000000000097919 */ /* 0x000f280000002600 */
[----:B------:R-:W5:Y:S01]  /*00c0*/  LDC R10, c[0x0][0x398] ;  /* 0x0000e600ff0a7b82 */ /* 0x000f620000000800 */
[----:B0-----:R-:W-:-:S04]  /*00d0*/  IMAD R5, R4, UR8, R5 ;  /* 0x0000000804057c24 */ /* 0x001fc8000f8e0205 */
[----:B---3--:R-:W-:-:S05]  /*00e0*/  IMAD.WIDE R4, R5, 0x4, R2 ;  /* 0x0000000405047825 */ /* 0x008fca00078e0202 */
[----:B--2---:R0:W-:Y:S01]  /*00f0*/  STG.E desc[UR4][R4.64], R0 ;  /* 0x0000000004007986 */ /* 0x0041e2000c101904 */
[----:B-1----:R-:W-:Y:S01]  /*0100*/  IMAD R6, R7, UR6, R6 ;  /* 0x0000000607067c24 */ /* 0x002fe2000f8e0206 */
[----:B-----5:R-:W-:Y:S01]  /*0110*/  ISETP.GT.AND P0, PT, R10, 0xb, PT ;  /* 0x0000000b0a00780c */ /* 0x020fe20003f04270 */
[----:B----4-:R-:W-:-:S04]  /*0120*/  IMAD R7, R9, UR7, R8 ;  /* 0x0000000709077c24 */ /* 0x010fc8000f8e0208 */
[----:B------:R-:W-:-:S08]  /*0130*/  IMAD R7, R7, UR8, R6 ;  /* 0x0000000807077c24 */ /* 0x000fd0000f8e0206 */
[----:B0-----:R-:W-:Y:S05]  /*0140*/  @P0 BRA `(.L_x_0) ;  /* 0x0000000000780947 */ /* 0x001fea0003800000 */
[----:B------:R-:W-:-:S04]  /*0150*/  IADD3 R4, PT, PT, R10, -0x9, RZ ;  /* 0xfffffff70a047810 */ /* 0x000fc80007ffe0ff */
[----:B------:R-:W-:-:S05]  /*0160*/  VIMNMX.U32 R4, PT, PT, R4, 0x3, PT ;  /* 0x0000000304047848 */ /* 0x000fca0003fe0000 */
[----:B------:R-:W-:-:S04]  /*0170*/  IMAD.SHL.U32 R6, R4, 0x4, RZ ;  /* 0x0000000404067824 */ /* 0x000fc800078e00ff */
[----:B------:R-:W0:Y:S02]  /*0180*/  LDC R4, c[0x2][R6] ;  /* 0x0080000006047b82 */ /* 0x000e240000000800 */
[----:B0-----:R-:W-:-:S04]  /*0190*/  SHF.R.S32.HI R5, RZ, 0x1f, R4 ;  /* 0x0000001fff057819 */ /* 0x001fc80000011404 */
.L_x_100:
[----:B------:R-:W-:Y:S05]  /*01a0*/  BRX R4 -0x1b0                                     (*"BRANCH_TARGETS .L_x_101,.L_x_102,.L_x_103,.L_x_3"*) ;  /* 0xfffffffc04947949 */ /* 0x000fea000383ffff */
.L_x_103:
[----:B------:R-:W-:-:S05]  /*01b0*/  IMAD.WIDE R2, R7, 0x4, R2 ;  /* 0x0000000407027825 */ /* 0x000fca00078e0202 */
[----:B------:R-:W2:Y:S01]  /*01c0*/  LDG.E R4, desc[UR4][R2.64] ;  /* 0x0000000402047981 */ /* 0x000ea2000c1e1900 */
[----:B------:R-:W-:Y:S01]  /*01d0*/  BSSY.RECONVERGENT B0, `(.L_x_1) ;  /* 0x0000004000007945 */ /* 0x000fe20003800200 */
[----:B--2---:R-:W-:-:S13]  /*01e0*/  ISETP.NE.AND P0, PT, R4, 0x3, PT ;  /* 0x000000030400780c */ /* 0x004fda0003f05270 */
[----:B------:R-:W-:Y:S05]  /*01f0*/  @P0 BRA `(.L_x_2) ;  /* 0x0000000000040947 */ /* 0x000fea0003800000 */
[----:B------:R0:W-:Y:S02]  /*0200*/  STG.E desc[UR4][R2.64], R0 ;  /* 0x0000000002007986 */ /* 0x0001e4000c101904 */
.L_x_2:
[----:B------:R-:W-:Y:S05]  /*0210*/  BSYNC.RECONVERGENT B0 ;  /* 0x0000000000007941 */ /* 0x000fea0003800200 */
.L_x_1:
[----:B------:R-:W-:Y:S05]  /*0220*/  BRA `(.L_x_3) ;  /* 0x0000000000a07947 */ /* 0x000fea0003800000 */
.L_x_101:
[----:B------:R-:W-:-:S05]  /*0230*/  IMAD.WIDE R2, R7, 0x4, R2 ;  /* 0x0000000407027825 */ /* 0x000fca00078e0202 */
[----:B------:R-:W2:Y:S01]  /*0240*/  LDG.E R4, desc[UR4][R2.64] ;  /* 0x0000000402047981 */ /* 0x000ea2000c1e1900 */
[----:B------:R-:W-:Y:S01]  /*0250*/  BSSY.RECONVERGENT B0, `(.L_x_4) ;  /* 0x0000004000007945 */ /* 0x000fe20003800200 */
[----:B--2---:R-:W-:-:S13]  /*0260*/  ISETP.NE.AND P0, PT, R4, 0x1, PT ;  /* 0x000000010400780c */ /* 0x004fda0003f05270 */
[----:B------:R-:W-:Y:S05]  /*0270*/  @P0 BRA `(.L_x_5) ;  /* 0x0000000000040947 */ /* 0x000fea0003800000 */
[----:B------:R0:W-:Y:S02]  /*0280*/  STG.E desc[UR4][R2.64], R0 ;  /* 0x0000000002007986 */ /* 0x0001e4000c101904 */
.L_x_5:
[----:B------:R-:W-:Y:S05]  /*0290*/  BSYNC.RECONVERGENT B0 ;  /* 0x0000000000007941 */ /* 0x000fea0003800200 */
.L_x_4:
[----:B------:R-:W-:Y:S05]  /*02a0*/  BRA `(.L_x_3) ;  /* 0x0000000000807947 */ /* 0x000fea0003800000 */
.L_x_102:
[----:B------:R-:W-:-:S05]  /*02b0*/  IMAD.WIDE R2, R7, 0x4, R2 ;  /* 0x0000000407027825 */ /* 0x000fca00078e0202 */
[----:B------:R-:W2:Y:S01]  /*02c0*/  LDG.E R4, desc[UR4][R2.64] ;  /* 0x0000000402047981 */ /* 0x000ea2000c1e1900 */
[----:B------:R-:W-:Y:S01]  /*02d0*/  BSSY.RECONVERGENT B0, `(.L_x_6) ;  /* 0x0000004000007945 */ /* 0x000fe20003800200 */
[----:B--2---:R-:W-:-:S13]  /*02e0*/  ISETP.NE.AND P0, PT, R4, 0x2, PT ;  /* 0x000000020400780c */ /* 0x004fda0003f05270 */
[----:B------:R-:W-:Y:S05]  /*02f0*/  @P0 BRA `(.L_x_7) ;  /* 0x0000000000040947 */ /* 0x000fea0003800000 */
[----:B------:R0:W-:Y:S02]  /*0300*/  STG.E desc[UR4][R2.64], R0 ;  /* 0x0000000002007986 */ /* 0x0001e4000c101904 */
.L_x_7:
[----:B------:R-:W-:Y:S05]  /*0310*/  BSYNC.RECONVERGENT B0 ;  /* 0x0000000000007941 */ /* 0x000fea0003800200 */
.L_x_6:
[----:B------:R-:W-:Y:S05]  /*0320*/  BRA `(.L_x_3) ;  /* 0x0000000000607947 */ /* 0x000fea0003800000 */
.L_x_0:
[----:B------:R-:W-:Y:S01]  /*0330*/  MOV R5, 0xfffffff4 ;  /* 0xfffffff400057802 */ /* 0x000fe20000000f00 */
[----:B------:R-:W-:Y:S03]  /*0340*/  BSSY.RECONVERGENT B0, `(.L_x_3) ;  /* 0x0000016000007945 */ /* 0x000fe60003800200 */
[----:B------:R-:W-:-:S05]  /*0350*/  VIADDMNMX.U32 R4, R10, R5, 0x3, PT ;  /* 0x000000030a047446 */ /* 0x000fca0003800005 */
[----:B------:R-:W-:-:S04]  /*0360*/  IMAD.SHL.U32 R6, R4, 0x4, RZ ;  /* 0x0000000404067824 */ /* 0x000fc800078e00ff */
[----:B------:R-:W0:Y:S02]  /*0370*/  LDC R4, c[0x2][R6+0x10] ;  /* 0x0080040006047b82 */ /* 0x000e240000000800 */
[----:B0-----:R-:W-:-:S04]  /*0380*/  SHF.R.S32.HI R5, RZ, 0x1f, R4 ;  /* 0x0000001fff057819 */ /* 0x001fc80000011404 */
.L_x_105:
[----:B------:R-:W-:Y:S05]  /*0390*/  BRX R4 -0x3a0                                     (*"BRANCH_TARGETS .L_x_106,.L_x_107,.L_x_108,.L_x_8"*) ;  /* 0xfffffffc04187949 */ /* 0x000fea000383ffff */
.L_x_108:
[----:B------:R-:W-:-:S05]  /*03a0*/  IMAD.WIDE R2, R7, 0x4, R2 ;  /* 0x0000000407027825 */ /* 0x000fca00078e0202 */
[----:B------:R-:W2:Y:S02]  /*03b0*/  LDG.E R4, desc[UR4][R2.64] ;  /* 0x0000000402047981 */ /* 0x000ea4000c1e1900 */
[----:B--2---:R-:W-:-:S13]  /*03c0*/  ISETP.NE.AND P0, PT, R4, 0x6, PT ;  /* 0x000000060400780c */ /* 0x004fda0003f05270 */
[----:B------:R-:W-:Y:S05]  /*03d0*/  @P0 BRA `(.L_x_8) ;  /* 0x0000000000300947 */ /* 0x000fea0003800000 */
[----:B------:R2:W-:Y:S01]  /*03e0*/  STG.E desc[UR4][R2.64], R0 ;  /* 0x0000000002007986 */ /* 0x0005e2000c101904 */
[----:B------:R-:W-:Y:S05]  /*03f0*/  BRA `(.L_x_8) ;  /* 0x0000000000287947 */ /* 0x000fea0003800000 */
.L_x_106:
[----:B------:R-:W-:-:S05]  /*0400*/  IMAD.WIDE R2, R7, 0x4, R2 ;  /* 0x0000000407027825 */ /* 0x000fca00078e0202 */
[----:B------:R-:W2:Y:S02]  /*0410*/  LDG.E R4, desc[UR4][R2.64] ;  /* 0x0000000402047981 */ /* 0x000ea4000c1e1900 */
[----:B--2---:R-:W-:-:S13]  /*0420*/  ISETP.NE.AND P0, PT, R4, 0x4, PT ;  /* 0x000000040400780c */ /* 0x004fda0003f05270 */
[----:B------:R-:W-:Y:S05]  /*0430*/  @P0 BRA `(.L_x_8) ;  /* 0x0000000000180947 */ /* 0x000fea0003800000 */
[----:B------:R1:W-:Y:S01]  /*0440*/  STG.E desc[UR4][R2.64], R0 ;  /* 0x0000000002007986 */ /* 0x0003e2000c101904 */
[----:B------:R-:W-:Y:S05]  /*0450*/  BRA `(.L_x_8) ;  /* 0x0000000000107947 */ /* 0x000fea0003800000 */
.L_x_107:
[----:B------:R-:W-:-:S05]  /*0460*/  IMAD.WIDE R2, R7, 0x4, R2 ;  /* 0x0000000407027825 */ /* 0x000fca00078e0202 */
[----:B------:R-:W2:Y:S02]  /*0470*/  LDG.E R4, desc[UR4][R2.64] ;  /* 0x0000000402047981 */ /* 0x000ea4000c1e1900 */
[----:B--2---:R-:W-:-:S13]  /*0480*/  ISETP.NE.AND P0, PT, R4, 0x5, PT ;  /* 0x000000050400780c */ /* 0x004fda0003f05270 */
[----:B------:R0:W-:Y:S02]  /*0490*/  @!P0 STG.E desc[UR4][R2.64], R0 ;  /* 0x0000000002008986 */ /* 0x0001e4000c101904 */
.L_x_8:
[----:B------:R-:W-:Y:S05]  /*04a0*/  BSYNC.RECONVERGENT B0 ;  /* 0x0000000000007941 */ /* 0x000fea0003800200 */
.L_x_3:
[----:B012---:R-:W0:Y:S02]  /*04b0*/  LDC.64 R2, c[0x0][0x3a0] ;  /* 0x0000e800ff027b82 */ /* 0x007e240000000a00 */
[----:B0-----:R-:W-:Y:S01]  /*04c0*/  STG.E desc[UR4][R2.64], R0 ;  /* 0x0000000002007986 */ /* 0x001fe2000c101904 */
[----:B------:R-:W-:Y:S05]  /*04d0*/  EXIT ;  /* 0x000000000000794d */ /* 0x000fea0003800000 */
.L_x_9:
[----:B------:R-:W-:-:S00]  /*04e0*/  BRA `(.L_x_9) ;  /* 0xfffffffc00fc7947 */ /* 0x000fc0000383ffff */
[----:B------:R-:W-:-:S00]  /*04f0*/  NOP ;  /* 0x0000000000007918 */ /* 0x000fc00000000000 */
        /* <DEDUP_REMOVED lines=8> */
.L_x_119:


//--------------------- .text._Z11explotarTNTPiiiiiS_ --------------------------
	.section	.text._Z11explotarTNTPiiiiiS_,"ax",@progbits
	.align	128
        .global         _Z11explotarTNTPiiiiiS_
        .type           _Z11explotarTNTPiiiiiS_,@function
        .size           _Z11explotarTNTPiiiiiS_,(.L_x_120 - _Z11explotarTNTPiiiiiS_)
        .other          _Z11explotarTNTPiiiiiS_,@"STO_CUDA_ENTRY STV_DEFAULT"
_Z11explotarTNTPiiiiiS_:
.text._Z11explotarTNTPiiiiiS_:
[----:B------:R-:W-:Y:S01]  /*0000*/  LDC R1, c[0x0][0x37c] ;  /* 0x0000df00ff017b82 */ /* 0x000fe20000000800 */
[----:B------:R-:W0:Y:S07]  /*0010*/  S2R R7, SR_TID.Y ;  /* 0x0000000000077919 */ /* 0x000e2e0000002200 */
[----:B------:R-:W1:Y:S01]  /*0020*/  LDC R6, c[0x0][0x38c] ;  /* 0x0000e300ff067b82 */ /* 0x000e620000000800 */
[----:B------:R-:W2:Y:S01]  /*0030*/  LDCU UR6, c[0x0][0x360] ;  /* 0x00006c00ff0677ac */ /* 0x000ea20008000800 */
[----:B------:R-:W-:Y:S01]  /*0040*/  IMAD.MOV.U32 R0, RZ, RZ, -0x1 ;  /* 0xffffffffff007424 */ /* 0x000fe200078e00ff */
[----:B------:R-:W0:Y:S01]  /*0050*/  S2R R8, SR_CTAID.Y ;  /* 0x0000000000087919 */ /* 0x000e220000002600 */
[----:B------:R-:W-:Y:S01]  /*0060*/  BSSY.RECONVERGENT B0, `(.L_x_10) ;  /* 0x0000042000007945 */ /* 0x000fe20003800200 */
[----:B------:R-:W0:Y:S01]  /*0070*/  LDCU UR7, c[0x0][0x364] ;  /* 0x00006c80ff0777ac */ /* 0x000e220008000800 */
[----:B------:R-:W2:Y:S02]  /*0080*/  S2R R9, SR_TID.X ;  /* 0x0000000000097919 */ /* 0x000ea40000002100 */
[----:B------:R-:W1:Y:S01]  /*0090*/  LDC.64 R2, c[0x0][0x390] ;  /* 0x0000e400ff027b82 */ /* 0x000e620000000a00 */
[----:B------:R-:W3:Y:S01]  /*00a0*/  LDCU.64 UR4, c[0x0][0x358] ;  /* 0x00006b00ff0477ac */ /* 0x000ee20008000a00 */
[----:B------:R-:W2:Y:S06]  /*00b0*/  S2R R12, SR_CTAID.X ;  /* 0x00000000000c7919 */ /* 0x000eac0000002500 */
[----:B------:R-:W4:Y:S01]  /*00c0*/  LDC.64 R4, c[0x0][0x380] ;  /* 0x0000e000ff047b82 */ /* 0x000f220000000a00 */
[----:B-1----:R-:W-:-:S02]  /*00d0*/  IMAD R11, R2, R6, R3 ;  /* 0x00000006020b7224 */ /* 0x002fc400078e0203 */
[----:B0-----:R-:W-:Y:S01]  /*00e0*/  IMAD R7, R8, UR7, R7 ;  /* 0x0000000708077c24 */ /* 0x001fe2000f8e0207 */
[----:B------:R-:W-:Y:S01]  /*00f0*/  IADD3 R8, PT, PT, R2, -0x1, RZ ;  /* 0xffffffff02087810 */ /* 0x000fe20007ffe0ff */
[----:B----4-:R-:W-:-:S03]  /*0100*/  IMAD.WIDE R10, R11, 0x4, R4 ;  /* 0x000000040b0a7825 */ /* 0x010fc600078e0204 */
[----:B------:R-:W-:Y:S01]  /*0110*/  ISETP.NE.AND P0, PT, R7, R8, PT ;  /* 0x000000080700720c */ /* 0x000fe20003f05270 */
[----:B--2---:R-:W-:Y:S01]  /*0120*/  IMAD R9, R12, UR6, R9 ;  /* 0x000000060c097c24 */ /* 0x004fe2000f8e0209 */
[----:B---3--:R0:W-:Y:S02]  /*0130*/  STG.E desc[UR4][R10.64], R0 ;  /* 0x000000000a007986 */ /* 0x0081e4000c101904 */
[----:B------:R-:W-:Y:S01]  /*0140*/  ISETP.EQ.OR P0, PT, R2, RZ, P0 ;  /* 0x000000ff0200720c */ /* 0x000fe20000702670 */
[----:B------:R-:W-:-:S12]  /*0150*/  VIADD R8, R3, 0xffffffff ;  /* 0xffffffff03087836 */ /* 0x000fd80000000000 */
[----:B0-----:R-:W-:Y:S05]  /*0160*/  @P0 BRA `(.L_x_11) ;  /* 0x00000000005c0947 */ /* 0x001fea0003800000 */
[----:B------:R-:W-:-:S04]  /*0170*/  ISETP.NE.AND P0, PT, R9, R8, PT ;  /* 0x000000080900720c */ /* 0x000fc80003f05270 */
[----:B------:R-:W-:-:S13]  /*0180*/  ISETP.EQ.OR P0, PT, R3, RZ, P0 ;  /* 0x000000ff0300720c */ /* 0x000fda0000702670 */
[----:B------:R-:W-:-:S04]  /*0190*/  @!P0 IMAD R11, R7, R6, R9 ;  /* 0x00000006070b8224 */ /* 0x000fc800078e0209 */
[----:B------:R-:W-:-:S05]  /*01a0*/  @!P0 IMAD.WIDE R10, R11, 0x4, R4 ;  /* 0x000000040b0a8825 */ /* 0x000fca00078e0204 */
[----:B------:R0:W-:Y:S01]  /*01b0*/  @!P0 STG.E desc[UR4][R10.64], R0 ;  /* 0x000000000a008986 */ /* 0x0001e2000c101904 */
[----:B------:R-:W-:Y:S05]  /*01c0*/  @!P0 BRA `(.L_x_12) ;  /* 0x0000000000ac8947 */ /* 0x000fea0003800000 */
[----:B0-----:R-:W-:-:S04]  /*01d0*/  IADD3 R10, PT, PT, R3, 0x1, RZ ;  /* 0x00000001030a7810 */ /* 0x001fc80007ffe0ff */
[----:B------:R-:W-:-:S04]  /*01e0*/  ISETP.NE.AND P0, PT, R9, R10, PT ;  /* 0x0000000a0900720c */ /* 0x000fc80003f05270 */
[----:B------:R-:W-:-:S13]  /*01f0*/  ISETP.EQ.OR P0, PT, R3, R6, P0 ;  /* 0x000000060300720c */ /* 0x000fda0000702670 */
[----:B------:R-:W-:-:S04]  /*0200*/  @!P0 IMAD R11, R7, R6, R9 ;  /* 0x00000006070b8224 */ /* 0x000fc800078e0209 */
[----:B------:R-:W-:-:S05]  /*0210*/  @!P0 IMAD.WIDE R10, R11, 0x4, R4 ;  /* 0x000000040b0a8825 */ /* 0x000fca00078e0204 */
[----:B------:R1:W-:Y:S01]  /*0220*/  @!P0 STG.E desc[UR4][R10.64], R0 ;  /* 0x000000000a008986 */ /* 0x0003e2000c101904 */
[----:B------:R-:W-:Y:S05]  /*0230*/  @!P0 BRA `(.L_x_12) ;  /* 0x0000000000908947 */ /* 0x000fea0003800000 */
[----:B------:R-:W-:-:S13]  /*0240*/  ISETP.NE.AND P0, PT, R9, R3, PT ;  /* 0x000000030900720c */ /* 0x000fda0003f05270 */
[----:B------:R-:W-:Y:S05]  /*0250*/  @P0 BRA `(.L_x_12) ;  /* 0x0000000000880947 */ /* 0x000fea0003800000 */
[----:B-1----:R-:W-:-:S04]  /*0260*/  IMAD R11, R7, R6, R3 ;  /* 0x00000006070b7224 */ /* 0x002fc800078e0203 */
[----:B------:R-:W-:-:S05]  /*0270*/  IMAD.WIDE R10, R11, 0x4, R4 ;  /* 0x000000040b0a7825 */ /* 0x000fca00078e0204 */
[----:B------:R-:W2:Y:S02]  /*0280*/  LDG.E R12, desc[UR4][R10.64] ;  /* 0x000000040a0c7981 */ /* 0x000ea4000c1e1900 */
[----:B--2---:R-:W-:-:S05]  /*0290*/  VIADD R12, R12, 0xffffffff ;  /* 0xffffffff0c0c7836 */ /* 0x004fca0000000000 */
[----:B------:R-:W-:-:S13]  /*02a0*/  ISETP.GT.U32.AND P0, PT, R12, 0x5, PT ;  /* 0x000000050c00780c */ /* 0x000fda0003f04070 */
[----:B------:R-:W-:Y:S05]  /*02b0*/  @P0 BRA `(.L_x_12) ;  /* 0x0000000000700947 */ /* 0x000fea0003800000 */
[----:B------:R2:W-:Y:S01]  /*02c0*/  STG.E desc[UR4][R10.64], R0 ;  /* 0x000000000a007986 */ /* 0x0005e2000c101904 */
[----:B------:R-:W-:Y:S05]  /*02d0*/  BRA `(.L_x_12) ;  /* 0x0000000000687947 */ /* 0x000fea0003800000 */
.L_x_11:
[----:B------:R-:W0:Y:S01]  /*02e0*/  LDCU UR6, c[0x0][0x388] ;  /* 0x00007100ff0677ac */ /* 0x000e220008000800 */
[----:B------:R-:W-:-:S04]  /*02f0*/  IADD3 R10, PT, PT, R2, 0x1, RZ ;  /* 0x00000001020a7810 */ /* 0x000fc80007ffe0ff */
[----:B------:R-:W-:-:S04]  /*0300*/  ISETP.NE.AND P0, PT, R7, R10, PT ;  /* 0x0000000a0700720c */ /* 0x000fc80003f05270 */
[----:B0-----:R-:W-:-:S13]  /*0310*/  ISETP.EQ.OR P0, PT, R2, UR6, P0 ;  /* 0x0000000602007c0c */ /* 0x001fda0008702670 */
[----:B------:R-:W-:Y:S05]  /*0320*/  @P0 BRA `(.L_x_12) ;  /* 0x0000000000540947 */ /* 0x000fea0003800000 */
[----:B------:R-:W-:-:S04]  /*0330*/  ISETP.NE.AND P0, PT, R9, R8, PT ;  /* 0x000000080900720c */ /* 0x000fc80003f05270 */
[----:B------:R-:W-:-:S13]  /*0340*/  ISETP.EQ.OR P0, PT, R3, RZ, P0 ;  /* 0x000000ff0300720c */ /* 0x000fda0000702670 */
[----:B------:R-:W-:-:S04]  /*0350*/  @!P0 IMAD R11, R7, R6, R9 ;  /* 0x00000006070b8224 */ /* 0x000fc800078e0209 */
[----:B------:R-:W-:-:S05]  /*0360*/  @!P0 IMAD.WIDE R10, R11, 0x4, R4 ;  /* 0x000000040b0a8825 */ /* 0x000fca00078e0204 */
[----:B------:R3:W-:Y:S01]  /*0370*/  @!P0 STG.E desc[UR4][R10.64], R0 ;  /* 0x000000000a008986 */ /* 0x0007e2000c101904 */
[----:B------:R-:W-:Y:S05]  /*0380*/  @!P0 BRA `(.L_x_12) ;  /* 0x00000000003c8947 */ /* 0x000fea0003800000 */
[----:B---3--:R-:W-:-:S05]  /*0390*/  VIADD R10, R3, 0x1 ;  /* 0x00000001030a7836 */ /* 0x008fca0000000000 */
        /* <DEDUP_REMOVED lines=8> */
[----:B----4-:R-:W-:-:S04]  /*0420*/  IMAD R11, R7, R6, R3 ;  /* 0x00000006070b7224 */ /* 0x010fc800078e0203 */
[----:B------:R-:W-:-:S05]  /*0430*/  IMAD.WIDE R10, R11, 0x4, R4 ;  /* 0x000000040b0a7825 */ /* 0x000fca00078e0204 */
[----:B------:R-:W2:Y:S02]  /*0440*/  LDG.E R12, desc[UR4][R10.64] ;  /* 0x000000040a0c7981 */ /* 0x000ea4000c1e1900 */
[----:B--2---:R-:W-:-:S04]  /*0450*/  IADD3 R12, PT, PT, R12, -0x1, RZ ;  /* 0xffffffff0c0c7810 */ /* 0x004fc80007ffe0ff */
[----:B------:R-:W-:-:S13]  /*0460*/  ISETP.GT.U32.AND P0, PT, R12, 0x5, PT ;  /* 0x000000050c00780c */ /* 0x000fda0003f04070 */
[----:B------:R0:W-:Y:S02]  /*0470*/  @!P0 STG.E desc[UR4][R10.64], R0 ;  /* 0x000000000a008986 */ /* 0x0001e4000c101904 */
.L_x_12:
[----:B------:R-:W-:Y:S05]  /*0480*/  BSYNC.RECONVERGENT B0 ;  /* 0x0000000000007941 */ /* 0x000fea0003800200 */
.L_x_10:
[----:B------:R-:W-:Y:S01]  /*0490*/  ISETP.NE.AND P0, PT, R7, R2, PT ;  /* 0x000000020700720c */ /* 0x000fe20003f05270 */
[----:B------:R-:W0:Y:S01]  /*04a0*/  LDC.64 R12, c[0x0][0x398] ;  /* 0x0000e600ff0c7b82 */ /* 0x000e220000000a00 */
[----:B------:R-:W-:Y:S02]  /*04b0*/  BSSY.RECONVERGENT B0, `(.L_x_13) ;  /* 0x000000e000007945 */ /* 0x000fe40003800200 */
[----:B------:R-:W-:-:S04]  /*04c0*/  ISETP.EQ.OR P0, PT, R3, RZ, P0 ;  /* 0x000000ff0300720c */ /* 0x000fc80000702670 */
[----:B------:R-:W-:-:S13]  /*04d0*/  ISETP.NE.OR P0, PT, R9, R8, P0 ;  /* 0x000000080900720c */ /* 0x000fda0000705670 */
[----:B01234-:R-:W-:-:S04]  /*04e0*/  @!P0 IMAD R11, R2, R6, R9 ;  /* 0x00000006020b8224 */ /* 0x01ffc800078e0209 */
[----:B------:R-:W-:-:S05]  /*04f0*/  @!P0 IMAD.WIDE R10, R11, 0x4, R4 ;  /* 0x000000040b0a8825 */ /* 0x000fca00078e0204 */
[----:B------:R0:W-:Y:S01]  /*0500*/  @!P0 STG.E desc[UR4][R10.64], R0 ;  /* 0x000000000a008986 */ /* 0x0001e2000c101904 */
[----:B------:R-:W-:Y:S05]  /*0510*/  @!P0 BRA `(.L_x_14) ;  /* 0x00000000001c8947 */ /* 0x000fea0003800000 */
[----:B------:R-:W-:-:S05]  /*0520*/  VIADD R8, R3, 0x1 ;  /* 0x0000000103087836 */ /* 0x000fca0000000000 */
[----:B------:R-:W-:-:S04]  /*0530*/  ISETP.NE.AND P0, PT, R9, R8, PT ;  /* 0x000000080900720c */ /* 0x000fc80003f05270 */
[----:B------:R-:W-:-:S04]  /*0540*/  ISETP.NE.OR P0, PT, R7, R2, P0 ;  /* 0x000000020700720c */ /* 0x000fc80000705670 */
[----:B------:R-:W-:-:S13]  /*0550*/  ISETP.EQ.OR P0, PT, R3, R6, P0 ;  /* 0x000000060300720c */ /* 0x000fda0000702670 */
[----:B------:R-:W-:-:S04]  /*0560*/  @!P0 IMAD R9, R2, R6, R9 ;  /* 0x0000000602098224 */ /* 0x000fc800078e0209 */
[----:B------:R-:W-:-:S05]  /*0570*/  @!P0 IMAD.WIDE R4, R9, 0x4, R4 ;  /* 0x0000000409048825 */ /* 0x000fca00078e0204 */
[----:B------:R1:W-:Y:S02]  /*0580*/  @!P0 STG.E desc[UR4][R4.64], R0 ;  /* 0x0000000004008986 */ /* 0x0003e4000c101904 */
.L_x_14:
[----:B------:R-:W-:Y:S05]  /*0590*/  BSYNC.RECONVERGENT B0 ;  /* 0x0000000000007941 */ /* 0x000fea0003800200 */
.L_x_13:
[----:B------:R-:W-:Y:S01]  /*05a0*/  STG.E desc[UR4][R12.64], R0 ;  /* 0x000000000c007986 */ /* 0x000fe2000c101904 */
[----:B------:R-:W-:Y:S05]  /*05b0*/  EXIT ;  /* 0x000000000000794d */ /* 0x000fea0003800000 */
.L_x_15:
        /* <DEDUP_REMOVED lines=12> */
.L_x_120:


//--------------------- .text._Z13explotarBombaPiiiiijP17curandStateXORWOWS_ --------------------------
	.section	.text._Z13explotarBombaPiiiiijP17curandStateXORWOWS_,"ax",@progbits
	.align	128
        .global         _Z13explotarBombaPiiiiijP17curandStateXORWOWS_
        .type           _Z13explotarBombaPiiiiijP17curandStateXORWOWS_,@function
        .size           _Z13explotarBombaPiiiiijP17curandStateXORWOWS_,(.L_x_121 - _Z13explotarBombaPiiiiijP17curandStateXORWOWS_)
        .other          _Z13explotarBombaPiiiiijP17curandStateXORWOWS_,@"STO_CUDA_ENTRY STV_DEFAULT"
_Z13explotarBombaPiiiiijP17curandStateXORWOWS_:
.text._Z13explotarBombaPiiiiijP17curandStateXORWOWS_:
[----:B------:R-:W-:Y:S01]  /*0000*/  LDC R1, c[0x0][0x37c] ;  /* 0x0000df00ff017b82 */ /* 0x000fe20000000800 */
[----:B------:R-:W0:Y:S07]  /*0010*/  S2R R0, SR_TID.X ;  /* 0x0000000000007919 */ /* 0x000e2e0000002100 */
[----:B------:R-:W1:Y:S01]  /*0020*/  LDC R2, c[0x0][0x398] ;  /* 0x0000e600ff027b82 */ /* 0x000e620000000800 */
[----:B------:R-:W0:Y:S01]  /*0030*/  LDCU UR6, c[0x0][0x360] ;  /* 0x00006c00ff0677ac */ /* 0x000e220008000800 */
[----:B------:R-:W-:Y:S01]  /*0040*/  IMAD.MOV.U32 R17, RZ, RZ, -0x75bd8fc ;  /* 0xf8a42704ff117424 */ /* 0x000fe200078e00ff */
[----:B------:R-:W0:Y:S01]  /*0050*/  S2R R3, SR_CTAID.X ;  /* 0x0000000000037919 */ /* 0x000e220000002500 */
[----:B------:R-:W-:Y:S01]  /*0060*/  IMAD.MOV.U32 R10, RZ, RZ, -0x23270784 ;  /* 0xdcd8f87cff0a7424 */ /* 0x000fe200078e00ff */
[----:B------:R-:W2:Y:S01]  /*0070*/  LDCU UR7, c[0x0][0x364] ;  /* 0x00006c80ff0777ac */ /* 0x000ea20008000800 */
[----:B------:R-:W-:Y:S01]  /*0080*/  BSSY.RECONVERGENT B0, `(.L_x_16) ;  /* 0x00000f3000007945 */ /* 0x000fe20003800200 */
[----:B------:R-:W2:Y:S01]  /*0090*/  S2R R13, SR_TID.Y ;  /* 0x00000000000d7919 */ /* 0x000ea20000002200 */
[----:B------:R-:W3:Y:S01]  /*00a0*/  LDC.64 R8, c[0x0][0x3a0] ;  /* 0x0000e800ff087b82 */ /* 0x000ee20000000a00 */
[----:B------:R-:W4:Y:S01]  /*00b0*/  LDCU UR8, c[0x0][0x38c] ;  /* 0x00007180ff0877ac */ /* 0x000f220008000800 */
[----:B------:R-:W-:Y:S01]  /*00c0*/  IMAD.MOV.U32 R7, RZ, RZ, -0x75bd8fc ;  /* 0xf8a42704ff077424 */ /* 0x000fe200078e00ff */
[----:B------:R-:W2:Y:S01]  /*00d0*/  S2R R4, SR_CTAID.Y ;  /* 0x0000000000047919 */ /* 0x000ea20000002600 */
[----:B------:R-:W5:Y:S01]  /*00e0*/  LDCU.64 UR4, c[0x0][0x358] ;  /* 0x00006b00ff0477ac */ /* 0x000f620008000a00 */
[----:B-1----:R-:W-:Y:S01]  /*00f0*/  LOP3.LUT R2, R2, 0xaad26b49, RZ, 0x3c, !PT ;  /* 0xaad26b4902027812 */ /* 0x002fe200078e3cff */
[----:B0-----:R-:W-:-:S04]  /*0100*/  IMAD R0, R3, UR6, R0 ;  /* 0x0000000603007c24 */ /* 0x001fc8000f8e0200 */
[----:B------:R-:W-:-:S04]  /*0110*/  IMAD R3, R2, 0x4182bed5, RZ ;  /* 0x4182bed502037824 */ /* 0x000fc800078e02ff */
[C---:B------:R-:W-:Y:S01]  /*0120*/  VIADD R5, R3.reuse, 0x583f19 ;  /* 0x00583f1903057836 */ /* 0x040fe20000000000 */
[C---:B------:R-:W-:Y:S01]  /*0130*/  LOP3.LUT R6, R3.reuse, 0x159a55e5, RZ, 0x3c, !PT ;  /* 0x159a55e503067812 */ /* 0x040fe200078e3cff */
[----:B--2---:R-:W-:Y:S02]  /*0140*/  IMAD R13, R4, UR7, R13 ;  /* 0x00000007040d7c24 */ /* 0x004fe4000f8e020d */
[----:B------:R-:W-:Y:S02]  /*0150*/  VIADD R2, R3, 0xd9f6dc18 ;  /* 0xd9f6dc1803027836 */ /* 0x000fe40000000000 */
[----:B----4-:R-:W-:Y:S02]  /*0160*/  IMAD R15, R13, UR8, R0 ;  /* 0x000000080d0f7c24 */ /* 0x010fe4000f8e0200 */
[----:B------:R-:W-:Y:S02]  /*0170*/  IMAD.MOV.U32 R16, RZ, RZ, R6 ;  /* 0x000000ffff107224 */ /* 0x000fe400078e0006 */
[C---:B---3--:R-:W-:Y:S01]  /*0180*/  IMAD.WIDE R8, R15.reuse, 0x30, R8 ;  /* 0x000000300f087825 */ /* 0x048fe200078e0208 */
[----:B------:R-:W-:-:S03]  /*0190*/  ISETP.NE.AND P0, PT, R15, RZ, PT ;  /* 0x000000ff0f00720c */ /* 0x000fc60003f05270 */
[----:B------:R-:W-:Y:S01]  /*01a0*/  IMAD.MOV.U32 R11, RZ, RZ, R5 ;  /* 0x000000ffff0b7224 */ /* 0x000fe200078e0005 */
[----:B-----5:R0:W-:Y:S01]  /*01b0*/  STG.E.64 desc[UR4][R8.64+0x8], R16 ;  /* 0x0000081008007986 */ /* 0x0201e2000c101b04 */
[----:B------:R-:W-:Y:S02]  /*01c0*/  VIADD R3, R3, 0x75bcd15 ;  /* 0x075bcd1503037836 */ /* 0x000fe40000000000 */
[----:B------:R-:W-:Y:S01]  /*01d0*/  IMAD.MOV.U32 R4, RZ, RZ, -0x23270784 ;  /* 0xdcd8f87cff047424 */ /* 0x000fe200078e00ff */
[----:B------:R0:W-:Y:S04]  /*01e0*/  STG.E.64 desc[UR4][R8.64+0x10], R10 ;  /* 0x0000100a08007986 */ /* 0x0001e8000c101b04 */
[----:B------:R0:W-:Y:S01]  /*01f0*/  STG.E.64 desc[UR4][R8.64], R2 ;  /* 0x0000000208007986 */ /* 0x0001e2000c101b04 */
[----:B------:R-:W-:Y:S05]  /*0200*/  @!P0 BRA `(.L_x_17) ;  /* 0x0000000c00688947 */ /* 0x000fea0003800000 */
[----:B0-----:R-:W-:Y:S01]  /*0210*/  SHF.R.S32.HI R2, RZ, 0x1f, R15 ;  /* 0x0000001fff027819 */ /* 0x001fe2000001140f */
[----:B------:R-:W-:Y:S02]  /*0220*/  IMAD.MOV.U32 R12, RZ, RZ, RZ ;  /* 0x000000ffff0c7224 */ /* 0x000fe400078e00ff */
[----:B------:R-:W-:Y:S02]  /*0230*/  IMAD.MOV.U32 R7, RZ, RZ, -0x75bd8fc ;  /* 0xf8a42704ff077424 */ /* 0x000fe400078e00ff */
[----:B------:R-:W-:-:S07]  /*0240*/  IMAD.MOV.U32 R4, RZ, RZ, -0x23270784 ;  /* 0xdcd8f87cff047424 */ /* 0x000fce00078e00ff */
.L_x_23:
[----:B------:R-:W-:Y:S01]  /*0250*/  LOP3.LUT R8, R15, 0x3, RZ, 0xc0, !PT ;  /* 0x000000030f087812 */ /* 0x000fe200078ec0ff */
[----:B------:R-:W-:Y:S03]  /*0260*/  BSSY.RECONVERGENT B1, `(.L_x_18) ;  /* 0x00000ce000017945 */ /* 0x000fe60003800200 */
[----:B------:R-:W-:-:S04]  /*0270*/  ISETP.NE.U32.AND P0, PT, R8, RZ, PT ;  /* 0x000000ff0800720c */ /* 0x000fc80003f05070 */
[----:B------:R-:W-:-:S13]  /*0280*/  ISETP.NE.AND.EX P0, PT, RZ, RZ, PT, P0 ;  /* 0x000000ffff00720c */ /* 0x000fda0003f05300 */
[----:B0-----:R-:W-:Y:S05]  /*0290*/  @!P0 BRA `(.L_x_19) ;  /* 0x0000000c00288947 */ /* 0x001fea0003800000 */
[----:B------:R-:W0:Y:S01]  /*02a0*/  LDC.64 R8, c[0x4][RZ] ;  /* 0x01000000ff087b82 */ /* 0x000e220000000a00 */
[----:B------:R-:W-:Y:S02]  /*02b0*/  IMAD.MOV.U32 R14, RZ, RZ, RZ ;  /* 0x000000ffff0e7224 */ /* 0x000fe400078e00ff */
[----:B0-----:R-:W-:-:S07]  /*02c0*/  IMAD.WIDE.U32 R8, R12, 0xc80, R8 ;  /* 0x00000c800c087825 */ /* 0x001fce00078e0008 */
.L_x_22:
[----:B------:R-:W-:Y:S01]  /*02d0*/  IMAD.MOV.U32 R16, RZ, RZ, RZ ;  /* 0x000000ffff107224 */ /* 0x000fe200078e00ff */
[----:B0-----:R-:W-:Y:S02]  /*02e0*/  CS2R R4, SRZ ;  /* 0x0000000000047805 */ /* 0x001fe4000001ff00 */
[----:B------:R-:W-:Y:S01]  /*02f0*/  CS2R R6, SRZ ;  /* 0x0000000000067805 */ /* 0x000fe2000001ff00 */
[----:B------:R-:W-:-:S07]  /*0300*/  IMAD.MOV.U32 R3, RZ, RZ, RZ ;  /* 0x000000ffff037224 */ /* 0x000fce00078e00ff */
.L_x_21:
[----:B------:R-:W0:Y:S01]  /*0310*/  LDC.64 R10, c[0x0][0x3a0] ;  /* 0x0000e800ff0a7b82 */ /* 0x000e220000000a00 */
[----:B------:R-:W1:Y:S02]  /*0320*/  LDCU UR6, c[0x0][0x38c] ;  /* 0x00007180ff0677ac */ /* 0x000e640008000800 */
[----:B-1----:R-:W-:-:S04]  /*0330*/  IMAD R17, R13, UR6, R0 ;  /* 0x000000060d117c24 */ /* 0x002fc8000f8e0200 */
[----:B0-----:R-:W-:-:S04]  /*0340*/  IMAD.WIDE R10, R17, 0x30, R10 ;  /* 0x00000030110a7825 */ /* 0x001fc800078e020a */
[----:B------:R-:W-:-:S05]  /*0350*/  IMAD.WIDE.U32 R10, R16, 0x4, R10 ;  /* 0x00000004100a7825 */ /* 0x000fca00078e000a */
[----:B------:R0:W5:Y:S01]  /*0360*/  LDG.E R17, desc[UR4][R10.64+0x4] ;  /* 0x000004040a117981 */ /* 0x000162000c1e1900 */
[----:B------:R-:W-:-:S07]  /*0370*/  IMAD.MOV.U32 R18, RZ, RZ, RZ ;  /* 0x000000ffff127224 */ /* 0x000fce00078e00ff */
.L_x_20:
[----:B-----5:R-:W-:Y:S01]  /*0380*/  SHF.R.U32.HI R23, RZ, R18, R17 ;  /* 0x00000012ff177219 */ /* 0x020fe20000011611 */
[----:B0-----:R-:W-:-:S03]  /*0390*/  IMAD.SHL.U32 R11, R16, 0x20, RZ ;  /* 0x00000020100b7824 */ /* 0x001fc600078e00ff */
[----:B------:R-:W-:Y:S01]  /*03a0*/  LOP3.LUT R19, R23, 0x1, RZ, 0xc0, !PT ;  /* 0x0000000117137812 */ /* 0x000fe200078ec0ff */
[----:B------:R-:W-:-:S03]  /*03b0*/  IMAD.IADD R10, R11, 0x1, R18 ;  /* 0x000000010b0a7824 */ /* 0x000fc600078e0212 */
[----:B------:R-:W-:Y:S01]  /*03c0*/  ISETP.NE.U32.AND P0, PT, R19, 0x1, PT ;  /* 0x000000011300780c */ /* 0x000fe20003f05070 */
[----:B------:R-:W-:-:S03]  /*03d0*/  IMAD R11, R10, 0x5, RZ ;  /* 0x000000050a0b7824 */ /* 0x000fc600078e02ff */
[----:B------:R-:W-:Y:S01]  /*03e0*/  R2P PR, R23, 0x7e ;  /* 0x0000007e17007804 */ /* 0x000fe20000000000 */
[----:B------:R-:W-:-:S08]  /*03f0*/  IMAD.WIDE.U32 R10, R11, 0x4, R8 ;  /* 0x000000040b0a7825 */ /* 0x000fd000078e0008 */
[----:B------:R-:W2:Y:S04]  /*0400*/  @!P0 LDG.E R20, desc[UR4][R10.64+0x10] ;  /* 0x000010040a148981 */ /* 0x000ea8000c1e1900 */
[----:B------:R-:W3:Y:S04]  /*0410*/  @P1 LDG.E R22, desc[UR4][R10.64+0x24] ;  /* 0x000024040a161981 */ /* 0x000ee8000c1e1900 */
[----:B------:R-:W4:Y:S04]  /*0420*/  @P2 LDG.E R24, desc[UR4][R10.64+0x38] ;  /* 0x000038040a182981 */ /* 0x000f28000c1e1900 */
[----:B------:R-:W4:Y:S04]  /*0430*/  @!P0 LDG.E R19, desc[UR4][R10.64+0x4] ;  /* 0x000004040a138981 */ /* 0x000f28000c1e1900 */
[----:B------:R-:W4:Y:S04]  /*0440*/  @!P0 LDG.E R21, desc[UR4][R10.64+0xc] ;  /* 0x00000c040a158981 */ /* 0x000f28000c1e1900 */
[----:B------:R-:W4:Y:S04]  /*0450*/  @P3 LDG.E R26, desc[UR4][R10.64+0x4c] ;  /* 0x00004c040a1a3981 */ /* 0x000f28000c1e1900 */
[----:B------:R-:W4:Y:S04]  /*0460*/  @P2 LDG.E R25, desc[UR4][R10.64+0x2c] ;  /* 0x00002c040a192981 */ /* 0x000f28000c1e1900 */
[----:B------:R-:W4:Y:S04]  /*0470*/  @P4 LDG.E R28, desc[UR4][R10.64+0x60] ;  /* 0x000060040a1c4981 */ /* 0x000f28000c1e1900 */
[----:B------:R-:W4:Y:S01]  /*0480*/  @P2 LDG.E R27, desc[UR4][R10.64+0x34] ;  /* 0x000034040a1b2981 */ /* 0x000f22000c1e1900 */
[----:B--2---:R-:W-:-:S03]  /*0490*/  @!P0 LOP3.LUT R5, R5, R20, RZ, 0x3c, !PT ;  /* 0x0000001405058212 */ /* 0x004fc600078e3cff */
[----:B------:R-:W2:Y:S01]  /*04a0*/  @!P0 LDG.E R20, desc[UR4][R10.64] ;  /* 0x000000040a148981 */ /* 0x000ea2000c1e1900 */
[----:B---3--:R-:W-:-:S03]  /*04b0*/  @P1 LOP3.LUT R5, R5, R22, RZ, 0x3c, !PT ;  /* 0x0000001605051212 */ /* 0x008fc600078e3cff */
[----:B------:R-:W3:Y:S01]  /*04c0*/  @!P0 LDG.E R22, desc[UR4][R10.64+0x8] ;  /* 0x000008040a168981 */ /* 0x000ee2000c1e1900 */
[----:B----4-:R-:W-:-:S03]  /*04d0*/  @P2 LOP3.LUT R5, R5, R24, RZ, 0x3c, !PT ;  /* 0x0000001805052212 */ /* 0x010fc600078e3cff */
[----:B------:R-:W4:Y:S01]  /*04e0*/  @P1 LDG.E R24, desc[UR4][R10.64+0x14] ;  /* 0x000014040a181981 */ /* 0x000f22000c1e1900 */
[----:B------:R-:W-:-:S03]  /*04f0*/  @!P0 LOP3.LUT R6, R6, R19, RZ, 0x3c, !PT ;  /* 0x0000001306068212 */ /* 0x000fc600078e3cff */
[----:B------:R-:W4:Y:S01]  /*0500*/  @P1 LDG.E R19, desc[UR4][R10.64+0x18] ;  /* 0x000018040a131981 */ /* 0x000f22000c1e1900 */
[----:B------:R-:W-:-:S03]  /*0510*/  @!P0 LOP3.LUT R4, R4, R21, RZ, 0x3c, !PT ;  /* 0x0000001504048212 */ /* 0x000fc600078e3cff */
[----:B------:R-:W4:Y:S01]  /*0520*/  @P1 LDG.E R21, desc[UR4][R10.64+0x20] ;  /* 0x000020040a151981 */ /* 0x000f22000c1e1900 */
[----:B------:R-:W-:-:S03]  /*0530*/  @P3 LOP3.LUT R5, R5, R26, RZ, 0x3c, !PT ;  /* 0x0000001a05053212 */ /* 0x000fc600078e3cff */
[----:B------:R-:W4:Y:S01]  /*0540*/  @P5 LDG.E R26, desc[UR4][R10.64+0x74] ;  /* 0x000074040a1a5981 */ /* 0x000f22000c1e1900 */
[----:B--2---:R-:W-:-:S03]  /*0550*/  @!P0 LOP3.LUT R3, R3, R20, RZ, 0x3c, !PT ;  /* 0x0000001403038212 */ /* 0x004fc600078e3cff */
[----:B------:R-:W2:Y:S01]  /*0560*/  @P1 LDG.E R20, desc[UR4][R10.64+0x1c] ;  /* 0x00001c040a141981 */ /* 0x000ea2000c1e1900 */
[----:B---3--:R-:W-:-:S03]  /*0570*/  @!P0 LOP3.LUT R7, R7, R22, RZ, 0x3c, !PT ;  /* 0x0000001607078212 */ /* 0x008fc600078e3cff */
[----:B------:R-:W3:Y:S01]  /*0580*/  @P2 LDG.E R22, desc[UR4][R10.64+0x28] ;  /* 0x000028040a162981 */ /* 0x000ee2000c1e1900 */
[----:B----4-:R-:W-:-:S03]  /*0590*/  @P1 LOP3.LUT R3, R3, R24, RZ, 0x3c, !PT ;  /* 0x0000001803031212 */ /* 0x010fc600078e3cff */
[----:B------:R-:W4:Y:S01]  /*05a0*/  @P2 LDG.E R24, desc[UR4][R10.64+0x30] ;  /* 0x000030040a182981 */ /* 0x000f22000c1e1900 */
[----:B------:R-:W-:-:S03]  /*05b0*/  @P1 LOP3.LUT R6, R6, R19, RZ, 0x3c, !PT ;  /* 0x0000001306061212 */ /* 0x000fc600078e3cff */
[----:B------:R-:W4:Y:S01]  /*05c0*/  @P3 LDG.E R19, desc[UR4][R10.64+0x40] ;  /* 0x000040040a133981 */ /* 0x000f22000c1e1900 */
[----:B------:R-:W-:Y:S02]  /*05d0*/  @P1 LOP3.LUT R4, R4, R21, RZ, 0x3c, !PT ;  /* 0x0000001504041212 */ /* 0x000fe400078e3cff */
[----:B------:R-:W-:Y:S01]  /*05e0*/  @P2 LOP3.LUT R6, R6, R25, RZ, 0x3c, !PT ;  /* 0x0000001906062212 */ /* 0x000fe200078e3cff */
[----:B------:R-:W4:Y:S04]  /*05f0*/  @P3 LDG.E R21, desc[UR4][R10.64+0x48] ;  /* 0x000048040a153981 */ /* 0x000f28000c1e1900 */
[----:B------:R-:W4:Y:S01]  /*0600*/  @P4 LDG.E R25, desc[UR4][R10.64+0x54] ;  /* 0x000054040a194981 */ /* 0x000f22000c1e1900 */
[----:B--2---:R-:W-:-:S03]  /*0610*/  @P1 LOP3.LUT R7, R7, R20, RZ, 0x3c, !PT ;  /* 0x0000001407071212 */ /* 0x004fc600078e3cff */
[----:B------:R-:W2:Y:S01]  /*0620*/  @P3 LDG.E R20, desc[UR4][R10.64+0x3c] ;  /* 0x00003c040a143981 */ /* 0x000ea2000c1e1900 */
[----:B---3--:R-:W-:-:S03]  /*0630*/  @P2 LOP3.LUT R3, R3, R22, RZ, 0x3c, !PT ;  /* 0x0000001603032212 */ /* 0x008fc600078e3cff */
[----:B------:R-:W3:Y:S01]  /*0640*/  @P3 LDG.E R22, desc[UR4][R10.64+0x44] ;  /* 0x000044040a163981 */ /* 0x000ee2000c1e1900 */
[----:B----4-:R-:W-:-:S03]  /*0650*/  @P2 LOP3.LUT R7, R7, R24, RZ, 0x3c, !PT ;  /* 0x0000001807072212 */ /* 0x010fc600078e3cff */
[----:B------:R-:W4:Y:S01]  /*0660*/  @P4 LDG.E R24, desc[UR4][R10.64+0x50] ;  /* 0x000050040a184981 */ /* 0x000f22000c1e1900 */
[----:B------:R-:W-:Y:S02]  /*0670*/  @P4 LOP3.LUT R5, R5, R28, RZ, 0x3c, !PT ;  /* 0x0000001c05054212 */ /* 0x000fe400078e3cff */
[----:B------:R-:W-:Y:S01]  /*0680*/  @P2 LOP3.LUT R4, R4, R27, RZ, 0x3c, !PT ;  /* 0x0000001b04042212 */ /* 0x000fe200078e3cff */
[----:B------:R-:W4:Y:S01]  /*0690*/  @P6 LDG.E R28, desc[UR4][R10.64+0x88] ;  /* 0x000088040a1c6981 */ /* 0x000f22000c1e1900 */
[----:B------:R-:W-:Y:S02]  /*06a0*/  @P5 LOP3.LUT R5, R5, R26, RZ, 0x3c, !PT ;  /* 0x0000001a05055212 */ /* 0x000fe400078e3cff */
[----:B------:R-:W-:Y:S01]  /*06b0*/  @P3 LOP3.LUT R6, R6, R19, RZ, 0x3c, !PT ;  /* 0x0000001306063212 */ /* 0x000fe200078e3cff */
[----:B------:R-:W4:Y:S01]  /*06c0*/  @P4 LDG.E R26, desc[UR4][R10.64+0x58] ;  /* 0x000058040a1a4981 */ /* 0x000f22000c1e1900 */
[----:B------:R-:W-:-:S03]  /*06d0*/  @P3 LOP3.LUT R4, R4, R21, RZ, 0x3c, !PT ;  /* 0x0000001504043212 */ /* 0x000fc600078e3cff */
[----:B------:R-:W4:Y:S01]  /*06e0*/  @P4 LDG.E R19, desc[UR4][R10.64+0x5c] ;  /* 0x00005c040a134981 */ /* 0x000f22000c1e1900 */
[----:B------:R-:W-:-:S03]  /*06f0*/  @P4 LOP3.LUT R6, R6, R25, RZ, 0x3c, !PT ;  /* 0x0000001906064212 */ /* 0x000fc600078e3cff */
[----:B------:R-:W4:Y:S04]  /*0700*/  @P5 LDG.E R21, desc[UR4][R10.64+0x68] ;  /* 0x000068040a155981 */ /* 0x000f28000c1e1900 */
[----:B------:R-:W4:Y:S01]  /*0710*/  @P5 LDG.E R25, desc[UR4][R10.64+0x70] ;  /* 0x000070040a195981 */ /* 0x000f22000c1e1900 */
[----:B------:R-:W-:-:S03]  /*0720*/  LOP3.LUT P0, RZ, R23, 0x80, RZ, 0xc0, !PT ;  /* 0x0000008017ff7812 */ /* 0x000fc6000780c0ff */
[----:B------:R-:W4:Y:S01]  /*0730*/  @P6 LDG.E R27, desc[UR4][R10.64+0x7c] ;  /* 0x00007c040a1b6981 */ /* 0x000f22000c1e1900 */
[----:B--2---:R-:W-:-:S03]  /*0740*/  @P3 LOP3.LUT R3, R3, R20, RZ, 0x3c, !PT ;  /* 0x0000001403033212 */ /* 0x004fc600078e3cff */
[----:B------:R-:W2:Y:S01]  /*0750*/  @P5 LDG.E R20, desc[UR4][R10.64+0x64] ;  /* 0x000064040a145981 */ /* 0x000ea2000c1e1900 */
[----:B---3--:R-:W-:-:S03]  /*0760*/  @P3 LOP3.LUT R7, R7, R22, RZ, 0x3c, !PT ;  /* 0x0000001607073212 */ /* 0x008fc600078e3cff */
[----:B------:R-:W3:Y:S01]  /*0770*/  @P5 LDG.E R22, desc[UR4][R10.64+0x6c] ;  /* 0x00006c040a165981 */ /* 0x000ee2000c1e1900 */
[----:B----4-:R-:W-:-:S03]  /*0780*/  @P4 LOP3.LUT R3, R3, R24, RZ, 0x3c, !PT ;  /* 0x0000001803034212 */ /* 0x010fc600078e3cff */
[----:B------:R-:W4:Y:S01]  /*0790*/  @P6 LDG.E R24, desc[UR4][R10.64+0x78] ;  /* 0x000078040a186981 */ /* 0x000f22000c1e1900 */
[----:B------:R-:W-:-:S03]  /*07a0*/  @P4 LOP3.LUT R7, R7, R26, RZ, 0x3c, !PT ;  /* 0x0000001a07074212 */ /* 0x000fc600078e3cff */
[----:B------:R-:W4:Y:S01]  /*07b0*/  @P0 LDG.E R26, desc[UR4][R10.64+0x9c] ;  /* 0x00009c040a1a0981 */ /* 0x000f22000c1e1900 */
[----:B------:R-:W-:-:S03]  /*07c0*/  @P4 LOP3.LUT R4, R4, R19, RZ, 0x3c, !PT ;  /* 0x0000001304044212 */ /* 0x000fc600078e3cff */
[----:B------:R-:W4:Y:S01]  /*07d0*/  @P6 LDG.E R19, desc[UR4][R10.64+0x84] ;  /* 0x000084040a136981 */ /* 0x000f22000c1e1900 */
[----:B------:R-:W-:-:S03]  /*07e0*/  @P5 LOP3.LUT R6, R6, R21, RZ, 0x3c, !PT ;  /* 0x0000001506065212 */ /* 0x000fc600078e3cff */
[----:B------:R-:W4:Y:S01]  /*07f0*/  @P0 LDG.E R21, desc[UR4][R10.64+0x90] ;  /* 0x000090040a150981 */ /* 0x000f22000c1e1900 */
[----:B------:R-:W-:-:S03]  /*0800*/  @P5 LOP3.LUT R4, R4, R25, RZ, 0x3c, !PT ;  /* 0x0000001904045212 */ /* 0x000fc600078e3cff */
        /* <DEDUP_REMOVED lines=8> */
[----:B------:R-:W-:Y:S02]  /*0890*/  @P6 LOP3.LUT R6, R6, R27, RZ, 0x3c, !PT ;  /* 0x0000001b06066212 */ /* 0x000fe400078e3cff */
[----:B------:R-:W-:Y:S02]  /*08a0*/  @P0 LOP3.LUT R5, R5, R26, RZ, 0x3c, !PT ;  /* 0x0000001a05050212 */ /* 0x000fe400078e3cff */
[----:B------:R-:W-:Y:S02]  /*08b0*/  @P6 LOP3.LUT R4, R4, R19, RZ, 0x3c, !PT ;  /* 0x0000001304046212 */ /* 0x000fe400078e3cff */
[----:B------:R-:W-:Y:S02]  /*08c0*/  @P0 LOP3.LUT R6, R6, R21, RZ, 0x3c, !PT ;  /* 0x0000001506060212 */ /* 0x000fe400078e3cff */
[----:B------:R-:W-:-:S02]  /*08d0*/  @P0 LOP3.LUT R4, R4, R25, RZ, 0x3c, !PT ;  /* 0x0000001904040212 */ /* 0x000fc400078e3cff */
[----:B--2---:R-:W-:Y:S02]  /*08e0*/  @P6 LOP3.LUT R7, R7, R20, RZ, 0x3c, !PT ;  /* 0x0000001407076212 */ /* 0x004fe400078e3cff */
[----:B---3--:R-:W-:Y:S02]  /*08f0*/  @P0 LOP3.LUT R3, R3, R22, RZ, 0x3c, !PT ;  /* 0x0000001603030212 */ /* 0x008fe400078e3cff */
[----:B----4-:R-:W-:Y:S02]  /*0900*/  @P0 LOP3.LUT R7, R7, R24, RZ, 0x3c, !PT ;  /* 0x0000001807070212 */ /* 0x010fe400078e3cff */
[----:B------:R-:W-:-:S13]  /*0910*/  R2P PR, R23.B1, 0x7f ;  /* 0x0000007f17007804 */ /* 0x000fda0000001000 */
[----:B------:R-:W2:Y:S04]  /*0920*/  @P0 LDG.E R22, desc[UR4][R10.64+0xa8] ;  /* 0x0000a8040a160981 */ /* 0x000ea8000c1e1900 */
[----:B------:R-:W3:Y:S04]  /*0930*/  @P0 LDG.E R24, desc[UR4][R10.64+0xb0] ;  /* 0x0000b0040a180981 */ /* 0x000ee8000c1e1900 */
[----:B------:R-:W4:Y:S04]  /*0940*/  @P0 LDG.E R20, desc[UR4][R10.64+0xa0] ;  /* 0x0000a0040a140981 */ /* 0x000f28000c1e1900 */
[----:B------:R-:W4:Y:S04]  /*0950*/  @P0 LDG.E R21, desc[UR4][R10.64+0xa4] ;  /* 0x0000a4040a150981 */ /* 0x000f28000c1e1900 */
[----:B------:R-:W4:Y:S04]  /*0960*/  @P0 LDG.E R25, desc[UR4][R10.64+0xac] ;  /* 0x0000ac040a190981 */ /* 0x000f28000c1e1900 */
[----:B------:R-:W4:Y:S04]  /*0970*/  @P1 LDG.E R26, desc[UR4][R10.64+0xb4] ;  /* 0x0000b4040a1a1981 */ /* 0x000f28000c1e1900 */
        /* <DEDUP_REMOVED lines=10> */
[----:B------:R-:W-:Y:S02]  /*0a20*/  @P0 LOP3.LUT R4, R4, R25, RZ, 0x3c, !PT ;  /* 0x0000001904040212 */ /* 0x000fe400078e3cff */
[----:B------:R-:W-:Y:S01]  /*0a30*/  LOP3.LUT P0, RZ, R23, 0x8000, RZ, 0xc0, !PT ;  /* 0x0000800017ff7812 */ /* 0x000fe2000780c0ff */
[----:B------:R-:W4:Y:S01]  /*0a40*/  @P2 LDG.E R25, desc[UR4][R10.64+0xd4] ;  /* 0x0000d4040a192981 */ /* 0x000f22000c1e1900 */
[----:B------:R-:W-:-:S03]  /*0a50*/  @P1 LOP3.LUT R3, R3, R26, RZ, 0x3c, !PT ;  /* 0x0000001a03031212 */ /* 0x000fc600078e3cff */
[----:B------:R-:W4:Y:S04]  /*0a60*/  @P2 LDG.E R26, desc[UR4][R10.64+0xc8] ;  /* 0x0000c8040a1a2981 */ /* 0x000f28000c1e1900 */
        /* <DEDUP_REMOVED lines=51> */
[----:B------:R-:W-:-:S05]  /*0da0*/  VIADD R18, R18, 0x10 ;  /* 0x0000001012127836 */ /* 0x000fca0000000000 */
[----:B------:R-:W-:Y:S02]  /*0db0*/  ISETP.NE.AND P1, PT, R18, 0x20, PT ;  /* 0x000000201200780c */ /* 0x000fe40003f25270 */
[----:B------:R-:W-:Y:S02]  /*0dc0*/  @P6 LOP3.LUT R6, R6, R19, RZ, 0x3c, !PT ;  /* 0x0000001306066212 */ /* 0x000fe400078e3cff */
[----:B--2---:R-:W-:Y:S02]  /*0dd0*/  @P6 LOP3.LUT R5, R5, R22, RZ, 0x3c, !PT ;  /* 0x0000001605056212 */ /* 0x004fe400078e3cff */
[----:B---3--:R-:W-:Y:S02]  /*0de0*/  @P0 LOP3.LUT R3, R3, R24, RZ, 0x3c, !PT ;  /* 0x0000001803030212 */ /* 0x008fe400078e3cff */
[----:B----4-:R-:W-:Y:S02]  /*0df0*/  @P6 LOP3.LUT R7, R7, R20, RZ, 0x3c, !PT ;  /* 0x0000001407076212 */ /* 0x010fe400078e3cff */
[----:B------:R-:W-:-:S02]  /*0e00*/  @P6 LOP3.LUT R4, R4, R21, RZ, 0x3c, !PT ;  /* 0x0000001504046212 */ /* 0x000fc400078e3cff */
[----:B------:R-:W-:Y:S02]  /*0e10*/  @P0 LOP3.LUT R5, R5, R28, RZ, 0x3c, !PT ;  /* 0x0000001c05050212 */ /* 0x000fe400078e3cff */
[----:B------:R-:W-:Y:S02]  /*0e20*/  @P0 LOP3.LUT R4, R4, R25, RZ, 0x3c, !PT ;  /* 0x0000001904040212 */ /* 0x000fe400078e3cff */
[----:B------:R-:W-:Y:S02]  /*0e30*/  @P0 LOP3.LUT R7, R7, R26, RZ, 0x3c, !PT ;  /* 0x0000001a07070212 */ /* 0x000fe400078e3cff */
[----:B------:R-:W-:Y:S01]  /*0e40*/  @P0 LOP3.LUT R6, R6, R23, RZ, 0x3c, !PT ;  /* 0x0000001706060212 */ /* 0x000fe200078e3cff */
[----:B------:R-:W-:Y:S06]  /*0e50*/  @P1 BRA `(.L_x_20) ;  /* 0xfffffff400481947 */ /* 0x000fec000383ffff */
[----:B------:R-:W-:-:S05]  /*0e60*/  VIADD R16, R16, 0x1 ;  /* 0x0000000110107836 */ /* 0x000fca0000000000 */
[----:B------:R-:W-:-:S13]  /*0e70*/  ISETP.NE.AND P0, PT, R16, 0x5, PT ;  /* 0x000000051000780c */ /* 0x000fda0003f05270 */
[----:B------:R-:W-:Y:S05]  /*0e80*/  @P0 BRA `(.L_x_21) ;  /* 0xfffffff400200947 */ /* 0x000fea000383ffff */
[----:B------:R-:W0:Y:S01]  /*0e90*/  LDC.64 R10, c[0x0][0x3a0] ;  /* 0x0000e800ff0a7b82 */ /* 0x000e220000000a00 */
[----:B------:R-:W1:Y:S01]  /*0ea0*/  LDCU UR6, c[0x0][0x38c] ;  /* 0x00007180ff0677ac */ /* 0x000e620008000800 */
[----:B------:R-:W-:Y:S02]  /*0eb0*/  VIADD R14, R14, 0x1 ;  /* 0x000000010e0e7836 */ /* 0x000fe40000000000 */
[----:B-1----:R-:W-:-:S04]  /*0ec0*/  IMAD R17, R13, UR6, R0 ;  /* 0x000000060d117c24 */ /* 0x002fc8000f8e0200 */
[----:B0-----:R-:W-:Y:S01]  /*0ed0*/  IMAD.WIDE R10, R17, 0x30, R10 ;  /* 0x00000030110a7825 */ /* 0x001fe200078e020a */
[----:B------:R-:W-:-:S04]  /*0ee0*/  LOP3.LUT R17, R15, 0x3, RZ, 0xc0, !PT ;  /* 0x000000030f117812 */ /* 0x000fc800078ec0ff */
[----:B------:R0:W-:Y:S01]  /*0ef0*/  STG.E desc[UR4][R10.64+0x4], R3 ;  /* 0x000004030a007986 */ /* 0x0001e2000c101904 */
[----:B------:R-:W-:-:S03]  /*0f00*/  ISETP.GE.U32.AND P0, PT, R14, R17, PT ;  /* 0x000000110e00720c */ /* 0x000fc60003f06070 */
[----:B------:R0:W-:Y:S04]  /*0f10*/  STG.E.64 desc[UR4][R10.64+0x8], R6 ;  /* 0x000008060a007986 */ /* 0x0001e8000c101b04 */
[----:B------:R0:W-:Y:S06]  /*0f20*/  STG.E.64 desc[UR4][R10.64+0x10], R4 ;  /* 0x000010040a007986 */ /* 0x0001ec000c101b04 */
[----:B------:R-:W-:Y:S05]  /*0f30*/  @!P0 BRA `(.L_x_22) ;  /* 0xfffffff000e48947 */ /* 0x000fea000383ffff */
.L_x_19:
[----:B------:R-:W-:Y:S05]  /*0f40*/  BSYNC.RECONVERGENT B1 ;  /* 0x0000000000017941 */ /* 0x000fea0003800200 */
.L_x_18:
[C---:B------:R-:W-:Y:S01]  /*0f50*/  ISETP.GT.U32.AND P0, PT, R15.reuse, 0x3, PT ;  /* 0x000000030f00780c */ /* 0x040fe20003f04070 */
[----:B------:R-:W-:Y:S01]  /*0f60*/  VIADD R12, R12, 0x1 ;  /* 0x000000010c0c7836 */ /* 0x000fe20000000000 */
[--C-:B------:R-:W-:Y:S02]  /*0f70*/  SHF.R.U64 R15, R15, 0x2, R2.reuse ;  /* 0x000000020f0f7819 */ /* 0x100fe40000001202 */
[----:B------:R-:W-:Y:S02]  /*0f80*/  ISETP.GT.U32.AND.EX P0, PT, R2, RZ, PT, P0 ;  /* 0x000000ff0200720c */ /* 0x000fe40003f04100 */
[----:B------:R-:W-:-:S11]  /*0f90*/  SHF.R.U32.HI R2, RZ, 0x2, R2 ;  /* 0x00000002ff027819 */ /* 0x000fd60000011602 */
[----:B------:R-:W-:Y:S05]  /*0fa0*/  @P0 BRA `(.L_x_23) ;  /* 0xfffffff000a80947 */ /* 0x000fea000383ffff */
.L_x_17:
[----:B------:R-:W-:Y:S05]  /*0fb0*/  BSYNC.RECONVERGENT B0 ;  /* 0x0000000000007941 */ /* 0x000fea0003800200 */
.L_x_16:
[----:B------:R-:W1:Y:S01]  /*0fc0*/  LDCU UR6, c[0x0][0x394] ;  /* 0x00007280ff0677ac */ /* 0x000e620008000800 */
[----:B0-----:R-:W0:Y:S01]  /*0fd0*/  LDC R17, c[0x0][0x398] ;  /* 0x0000e600ff117b82 */ /* 0x001e220000000800 */
[----:B------:R-:W-:Y:S01]  /*0fe0*/  SHF.R.U32.HI R2, RZ, 0x2, R3 ;  /* 0x00000002ff027819 */ /* 0x000fe20000011603 */
[----:B------:R-:W-:Y:S01]  /*0ff0*/  IMAD.SHL.U32 R15, R5, 0x10, RZ ;  /* 0x00000010050f7824 */ /* 0x000fe200078e00ff */
[----:B------:R-:W2:Y:S01]  /*1000*/  LDCU UR7, c[0x0][0x38c] ;  /* 0x00007180ff0777ac */ /* 0x000ea20008000800 */
[----:B------:R-:W-:Y:S01]  /*1010*/  IMAD.MOV.U32 R18, RZ, RZ, R7 ;  /* 0x000000ffff127224 */ /* 0x000fe200078e0007 */
[----:B------:R-:W-:Y:S01]  /*1020*/  LOP3.LUT R12, R2, R3, RZ, 0x3c, !PT ;  /* 0x00000003020c7212 */ /* 0x000fe200078e3cff */
[----:B------:R-:W-:Y:S02]  /*1030*/  IMAD.MOV.U32 R7, RZ, RZ, -0x1 ;  /* 0xffffffffff077424 */ /* 0x000fe400078e00ff */
[----:B------:R-:W3:Y:S02]  /*1040*/  LDC.64 R10, c[0x0][0x3a0] ;  /* 0x0000e800ff0a7b82 */ /* 0x000ee40000000a00 */
[----:B------:R-:W-:-:S05]  /*1050*/  IMAD.SHL.U32 R14, R12, 0x2, RZ ;  /* 0x000000020c0e7824 */ /* 0x000fca00078e00ff */
[----:B------:R-:W-:Y:S01]  /*1060*/  LOP3.LUT R14, R12, R14, R15, 0x96, !PT ;  /* 0x0000000e0c0e7212 */ /* 0x000fe200078e960f */
[----:B------:R-:W4:Y:S01]  /*1070*/  LDC.64 R2, c[0x0][0x3a8] ;  /* 0x0000ea00ff027b82 */ /* 0x000f220000000a00 */
[----:B-1----:R-:W-:Y:S02]  /*1080*/  ISETP.NE.AND P0, PT, R0, UR6, PT ;  /* 0x0000000600007c0c */ /* 0x002fe4000bf05270 */
[----:B------:R-:W-:Y:S01]  /*1090*/  LOP3.LUT R15, R14, R5, RZ, 0x3c, !PT ;  /* 0x000000050e0f7212 */ /* 0x000fe200078e3cff */
[----:B------:R-:W-:Y:S02]  /*10a0*/  IMAD.MOV.U32 R14, RZ, RZ, R5 ;  /* 0x000000ffff0e7224 */ /* 0x000fe400078e0005 */
[----:B--2---:R-:W-:Y:S01]  /*10b0*/  IMAD R19, R13, UR7, R0 ;  /* 0x000000070d137c24 */ /* 0x004fe2000f8e0200 */
[----:B0-----:R-:W-:Y:S01]  /*10c0*/  LOP3.LUT R17, R17, 0xaad26b49, RZ, 0x3c, !PT ;  /* 0xaad26b4911117812 */ /* 0x001fe200078e3cff */
[----:B------:R-:W-:-:S06]  /*10d0*/  IMAD.MOV.U32 R5, RZ, RZ, R6 ;  /* 0x000000ffff057224 */ /* 0x000fcc00078e0006 */
[----:B------:R-:W0:Y:S01]  /*10e0*/  @!P0 LDC R16, c[0x0][0x38c] ;  /* 0x0000e300ff108b82 */ /* 0x000e220000000800 */
[----:B---3--:R-:W-:-:S04]  /*10f0*/  IMAD.WIDE R10, R19, 0x30, R10 ;  /* 0x00000030130a7825 */ /* 0x008fc800078e020a */
[----:B------:R-:W-:Y:S01]  /*1100*/  IMAD.MOV.U32 R19, RZ, RZ, R4 ;  /* 0x000000ffff137224 */ /* 0x000fe200078e0004 */
[----:B------:R-:W-:Y:S02]  /*1110*/  STG.E.64 desc[UR4][R10.64+0x10], R14 ;  /* 0x0000100e0a007986 */ /* 0x000fe4000c101b04 */
[----:B------:R-:W1:Y:S01]  /*1120*/  @!P0 LDC.64 R8, c[0x0][0x380] ;  /* 0x0000e000ff088b82 */ /* 0x000e620000000a00 */
[----:B------:R-:W-:Y:S01]  /*1130*/  IMAD R4, R17, 0x4182bed5, RZ ;  /* 0x4182bed511047824 */ /* 0x000fe200078e02ff */
[----:B------:R-:W-:Y:S03]  /*1140*/  STG.E.64 desc[UR4][R10.64+0x8], R18 ;  /* 0x000008120a007986 */ /* 0x000fe6000c101b04 */
[----:B------:R-:W-:Y:S01]  /*1150*/  VIADD R4, R4, 0xd9fc63dd ;  /* 0xd9fc63dd04047836 */ /* 0x000fe20000000000 */
[----:B------:R-:W-:Y:S04]  /*1160*/  STG.E.64 desc[UR4][R10.64+0x18], RZ ;  /* 0x000018ff0a007986 */ /* 0x000fe8000c101b04 */
[----:B------:R-:W-:Y:S04]  /*1170*/  STG.E desc[UR4][R10.64+0x20], RZ ;  /* 0x000020ff0a007986 */ /* 0x000fe8000c101904 */
[----:B------:R-:W-:Y:S01]  /*1180*/  STG.E.64 desc[UR4][R10.64+0x28], RZ ;  /* 0x000028ff0a007986 */ /* 0x000fe2000c101b04 */
[----:B0-----:R-:W-:-:S03]  /*1190*/  @!P0 IMAD R13, R13, R16, UR6 ;  /* 0x000000060d0d8e24 */ /* 0x001fc6000f8e0210 */
[----:B------:R-:W-:Y:S01]  /*11a0*/  STG.E.64 desc[UR4][R10.64], R4 ;  /* 0x000000040a007986 */ /* 0x000fe2000c101b04 */
[----:B-1----:R-:W-:-:S05]  /*11b0*/  @!P0 IMAD.WIDE R8, R13, 0x4, R8 ;  /* 0x000000040d088825 */ /* 0x002fca00078e0208 */
[----:B------:R-:W-:Y:S04]  /*11c0*/  @!P0 STG.E desc[UR4][R8.64], R7 ;  /* 0x0000000708008986 */ /* 0x000fe8000c101904 */
[----:B----4-:R-:W-:Y:S01]  /*11d0*/  STG.E desc[UR4][R2.64], R7 ;  /* 0x0000000702007986 */ /* 0x010fe2000c101904 */
[----:B------:R-:W-:Y:S05]  /*11e0*/  EXIT ;  /* 0x000000000000794d */ /* 0x000fea0003800000 */
.L_x_24:
        /* <DEDUP_REMOVED lines=9> */
.L_x_121:


//--------------------- .text._Z4fillPii          --------------------------
	.section	.text._Z4fillPii,"ax",@progbits
	.align	128
        .global         _Z4fillPii
        .type           _Z4fillPii,@function
        .size           _Z4fillPii,(.L_x_122 - _Z4fillPii)
        .other          _Z4fillPii,@"STO_CUDA_ENTRY STV_DEFAULT"
_Z4fillPii:
.text._Z4fillPii:
[----:B------:R-:W-:Y:S01]  /*0000*/  LDC R1, c[0x0][0x37c] ;  /* 0x0000df00ff017b82 */ /* 0x000fe20000000800 */
[----:B------:R-:W0:Y:S07]  /*0010*/  S2R R5, SR_TID.X ;  /* 0x0000000000057919 */ /* 0x000e2e0000002100 */
[----:B------:R-:W0:Y:S01]  /*0020*/  S2UR UR4, SR_CTAID.X ;  /* 0x00000000000479c3 */ /* 0x000e220000002500 */
[----:B------:R-:W1:Y:S07]  /*0030*/  LDCU UR5, c[0x0][0x388] ;  /* 0x00007100ff0577ac */ /* 0x000e6e0008000800 */
[----:B------:R-:W0:Y:S02]  /*0040*/  LDC R0, c[0x0][0x360] ;  /* 0x0000d800ff007b82 */ /* 0x000e240000000800 */
[----:B0-----:R-:W-:-:S05]  /*0050*/  IMAD R5, R0, UR4, R5 ;  /* 0x0000000400057c24 */ /* 0x001fca000f8e0205 */
[----:B-1----:R-:W-:-:S13]  /*0060*/  ISETP.GE.AND P0, PT, R5, UR5, PT ;  /* 0x0000000505007c0c */ /* 0x002fda000bf06270 */
[----:B------:R-:W-:Y:S05]  /*0070*/  @P0 EXIT ;  /* 0x000000000000094d */ /* 0x000fea0003800000 */
[----:B------:R-:W0:Y:S01]  /*0080*/  LDC.64 R2, c[0x0][0x380] ;  /* 0x0000e000ff027b82 */ /* 0x000e220000000a00 */
[----:B------:R-:W1:Y:S01]  /*0090*/  LDCU.64 UR4, c[0x0][0x358] ;  /* 0x00006b00ff0477ac */ /* 0x000e620008000a00 */
[----:B------:R-:W-:Y:S01]  /*00a0*/  MOV R7, 0xffffffff ;  /* 0xffffffff00077802 */ /* 0x000fe20000000f00 */
[----:B0-----:R-:W-:-:S05]  /*00b0*/  IMAD.WIDE R2, R5, 0x4, R2 ;  /* 0x0000000405027825 */ /* 0x001fca00078e0202 */
[----:B-1----:R-:W-:Y:S01]  /*00c0*/  STG.E desc[UR4][R2.64], R7 ;  /* 0x0000000702007986 */ /* 0x002fe2000c101904 */
[----:B------:R-:W-:Y:S05]  /*00d0*/  EXIT ;  /* 0x000000000000794d */ /* 0x000fea0003800000 */
.L_x_25:
        /* <DEDUP_REMOVED lines=10> */
.L_x_122:


//--------------------- .text._Z14caer_caramelosPiii --------------------------
	.section	.text._Z14caer_caramelosPiii,"ax",@progbits
	.align	128
        .global         _Z14caer_caramelosPiii
        .type           _Z14caer_caramelosPiii,@function
        .size           _Z14caer_caramelosPiii,(.L_x_123 - _Z14caer_caramelosPiii)
        .other          _Z14caer_caramelosPiii,@"STO_CUDA_ENTRY STV_DEFAULT"
_Z14caer_caramelosPiii:
.text._Z14caer_caramelosPiii:
[----:B------:R-:W-:Y:S01]  /*0000*/  LDC R1, c[0x0][0x37c] ;  /* 0x0000df00ff017b82 */ /* 0x000fe20000000800 */
[----:B------:R-:W0:Y:S07]  /*0010*/  S2R R5, SR_TID.Y ;  /* 0x0000000000057919 */ /* 0x000e2e0000002200 */
[----:B------:R-:W1:Y:S01]  /*0020*/  S2UR UR5, SR_CTAID.Y ;  /* 0x00000000000579c3 */ /* 0x000e620000002600 */
[----:B------:R-:W2:Y:S01]  /*0030*/  LDCU UR8, c[0x0][0x360] ;  /* 0x00006c00ff0877ac */ /* 0x000ea20008000800 */
[----:B------:R-:W-:Y:S01]  /*0040*/  BSSY.RECONVERGENT B0, `(.L_x_26) ;  /* 0x00000d3000007945 */ /* 0x000fe20003800200 */
[----:B------:R-:W2:Y:S01]  /*0050*/  S2R R3, SR_TID.X ;  /* 0x0000000000037919 */ /* 0x000ea20000002100 */
[----:B------:R-:W-:Y:S01]  /*0060*/  IMAD.MOV.U32 R19, RZ, RZ, RZ ;  /* 0x000000ffff137224 */ /* 0x000fe200078e00ff */
[----:B------:R-:W1:Y:S01]  /*0070*/  LDCU UR4, c[0x0][0x364] ;  /* 0x00006c80ff0477ac */ /* 0x000e620008000800 */
[----:B------:R-:W2:Y:S02]  /*0080*/  S2R R2, SR_CTAID.X ;  /* 0x0000000000027919 */ /* 0x000ea40000002500 */
[----:B------:R-:W3:Y:S01]  /*0090*/  LDC R7, c[0x0][0x388] ;  /* 0x0000e200ff077b82 */ /* 0x000ee20000000800 */
[----:B------:R-:W4:Y:S01]  /*00a0*/  LDCU.64 UR6, c[0x0][0x358] ;  /* 0x00006b00ff0677ac */ /* 0x000f220008000a00 */
[----:B-1----:R-:W-:-:S06]  /*00b0*/  UIMAD UR4, UR4, UR5, URZ ;  /* 0x00000005040472a4 */ /* 0x002fcc000f8e02ff */
[----:B0-----:R-:W-:-:S05]  /*00c0*/  VIADD R0, R5, UR4 ;  /* 0x0000000405007c36 */ /* 0x001fca0008000000 */
[----:B---3--:R-:W-:Y:S01]  /*00d0*/  ISETP.GE.AND P0, PT, R0, R7, PT ;  /* 0x000000070000720c */ /* 0x008fe20003f06270 */
[----:B--2---:R-:W-:-:S12]  /*00e0*/  IMAD R3, R2, UR8, R3 ;  /* 0x0000000802037c24 */ /* 0x004fd8000f8e0203 */
[----:B----4-:R-:W-:Y:S05]  /*00f0*/  @P0 BRA `(.L_x_27) ;  /* 0x0000000c001c0947 */ /* 0x010fea0003800000 */
[----:B------:R-:W-:Y:S01]  /*0100*/  IADD3 R2, PT, PT, R5, UR4, -R7 ;  /* 0x0000000405027c10 */ /* 0x000fe2000fffe807 */
[----:B------:R-:W-:Y:S01]  /*0110*/  BSSY.RECONVERGENT B1, `(.L_x_28) ;  /* 0x0000064000017945 */ /* 0x000fe20003800200 */
[----:B------:R-:W-:Y:S01]  /*0120*/  IADD3 R4, PT, PT, -R0, R7, RZ ;  /* 0x0000000700047210 */ /* 0x000fe20007ffe1ff */
[----:B------:R-:W-:Y:S01]  /*0130*/  IMAD.MOV.U32 R19, RZ, RZ, RZ ;  /* 0x000000ffff137224 */ /* 0x000fe200078e00ff */
[----:B------:R-:W-:Y:S01]  /*0140*/  ISETP.GT.U32.AND P1, PT, R2, -0x10, PT ;  /* 0xfffffff00200780c */ /* 0x000fe20003f24070 */
[----:B------:R-:W-:Y:S01]  /*0150*/  IMAD.MOV.U32 R2, RZ, RZ, R0 ;  /* 0x000000ffff027224 */ /* 0x000fe200078e0000 */
[----:B------:R-:W-:-:S04]  /*0160*/  LOP3.LUT R5, R4, 0xf, RZ, 0xc0, !PT ;  /* 0x0000000f04057812 */ /* 0x000fc800078ec0ff */
[----:B------:R-:W-:-:S07]  /*0170*/  ISETP.NE.AND P0, PT, R5, RZ, PT ;  /* 0x000000ff0500720c */ /* 0x000fce0003f05270 */
[----:B------:R-:W-:Y:S06]  /*0180*/  @P1 BRA `(.L_x_29) ;  /* 0x0000000400701947 */ /* 0x000fec0003800000 */
[----:B------:R-:W0:Y:S01]  /*0190*/  LDC R7, c[0x0][0x38c] ;  /* 0x0000e300ff077b82 */ /* 0x000e220000000800 */
[----:B------:R-:W-:Y:S01]  /*01a0*/  LOP3.LUT R6, R4, 0xfffffff0, RZ, 0xc0, !PT ;  /* 0xfffffff004067812 */ /* 0x000fe200078ec0ff */
[----:B------:R-:W-:Y:S02]  /*01b0*/  HFMA2 R19, -RZ, RZ, 0, 0 ;  /* 0x00000000ff137431 */ /* 0x000fe400000001ff */
[----:B------:R-:W-:Y:S02]  /*01c0*/  IMAD.MOV.U32 R2, RZ, RZ, R0 ;  /* 0x000000ffff027224 */ /* 0x000fe400078e0000 */
[----:B------:R-:W-:Y:S02]  /*01d0*/  IMAD.MOV R6, RZ, RZ, -R6 ;  /* 0x000000ffff067224 */ /* 0x000fe400078e0a06 */
[----:B------:R-:W1:Y:S01]  /*01e0*/  LDC.64 R14, c[0x0][0x380] ;  /* 0x0000e000ff0e7b82 */ /* 0x000e620000000a00 */
[----:B0-----:R-:W-:-:S07]  /*01f0*/  IMAD R8, R0, R7, R3 ;  /* 0x0000000700087224 */ /* 0x001fce00078e0203 */
.L_x_30:
[----:B-1----:R-:W-:-:S05]  /*0200*/  IMAD.WIDE R22, R8, 0x4, R14 ;  /* 0x0000000408167825 */ /* 0x002fca00078e020e */
[----:B------:R-:W2:Y:S01]  /*0210*/  LDG.E R18, desc[UR6][R22.64] ;  /* 0x0000000616127981 */ /* 0x000ea2000c1e1900 */
[----:B------:R-:W-:-:S05]  /*0220*/  IMAD.WIDE R28, R7, 0x4, R22 ;  /* 0x00000004071c7825 */ /* 0x000fca00078e0216 */
[----:B------:R-:W3:Y:S01]  /*0230*/  LDG.E R20, desc[UR6][R28.64] ;  /* 0x000000061c147981 */ /* 0x000ee2000c1e1900 */
[----:B------:R-:W-:-:S05]  /*0240*/  IMAD.WIDE R24, R7, 0x4, R28 ;  /* 0x0000000407187825 */ /* 0x000fca00078e021c */
[----:B------:R0:W4:Y:S02]  /*0250*/  LDG.E R9, desc[UR6][R24.64] ;  /* 0x0000000618097981 */ /* 0x000124000c1e1900 */
[----:B0-----:R-:W-:-:S05]  /*0260*/  IMAD.WIDE R24, R7, 0x4, R24 ;  /* 0x0000000407187825 */ /* 0x001fca00078e0218 */
[----:B------:R-:W5:Y:S01]  /*0270*/  LDG.E R10, desc[UR6][R24.64] ;  /* 0x00000006180a7981 */ /* 0x000f62000c1e1900 */
[----:B------:R-:W-:-:S05]  /*0280*/  IMAD.WIDE R26, R7, 0x4, R24 ;  /* 0x00000004071a7825 */ /* 0x000fca00078e0218 */
[----:B------:R-:W5:Y:S01]  /*0290*/  LDG.E R11, desc[UR6][R26.64] ;  /* 0x000000061a0b7981 */ /* 0x000f62000c1e1900 */
[----:B------:R-:W-:-:S05]  /*02a0*/  IMAD.WIDE R16, R7, 0x4, R26 ;  /* 0x0000000407107825 */ /* 0x000fca00078e021a */
[----:B------:R0:W5:Y:S02]  /*02b0*/  LDG.E R12, desc[UR6][R16.64] ;  /* 0x00000006100c7981 */ /* 0x000164000c1e1900 */
[----:B0-----:R-:W-:-:S05]  /*02c0*/  IMAD.WIDE R16, R7, 0x4, R16 ;  /* 0x0000000407107825 */ /* 0x001fca00078e0210 */
[----:B------:R-:W5:Y:S01]  /*02d0*/  LDG.E R13, desc[UR6][R16.64] ;  /* 0x00000006100d7981 */ /* 0x000f62000c1e1900 */
[----:B------:R-:W-:-:S05]  /*02e0*/  IMAD.WIDE R28, R7, 0x4, R16 ;  /* 0x00000004071c7825 */ /* 0x000fca00078e0210 */
[----:B------:R0:W5:Y:S02]  /*02f0*/  LDG.E R22, desc[UR6][R28.64] ;  /* 0x000000061c167981 */ /* 0x000164000c1e1900 */
[----:B0-----:R-:W-:-:S05]  /*0300*/  IMAD.WIDE R28, R7, 0x4, R28 ;  /* 0x00000004071c7825 */ /* 0x001fca00078e021c */
[----:B------:R0:W5:Y:S02]  /*0310*/  LDG.E R23, desc[UR6][R28.64] ;  /* 0x000000061c177981 */ /* 0x000164000c1e1900 */
[----:B0-----:R-:W-:-:S05]  /*0320*/  IMAD.WIDE R28, R7, 0x4, R28 ;  /* 0x00000004071c7825 */ /* 0x001fca00078e021c */
[----:B------:R-:W5:Y:S01]  /*0330*/  LDG.E R24, desc[UR6][R28.64] ;  /* 0x000000061c187981 */ /* 0x000f62000c1e1900 */
[----:B------:R-:W-:-:S05]  /*0340*/  IMAD.WIDE R26, R7, 0x4, R28 ;  /* 0x00000004071a7825 */ /* 0x000fca00078e021c */
[----:B------:R-:W5:Y:S01]  /*0350*/  LDG.E R25, desc[UR6][R26.64] ;  /* 0x000000061a197981 */ /* 0x000f62000c1e1900 */
[----:B------:R-:W-:-:S05]  /*0360*/  IMAD.WIDE R16, R7, 0x4, R26 ;  /* 0x0000000407107825 */ /* 0x000fca00078e021a */
[----:B------:R0:W5:Y:S02]  /*0370*/  LDG.E R26, desc[UR6][R16.64] ;  /* 0x00000006101a7981 */ /* 0x000164000c1e1900 */
[----:B0-----:R-:W-:-:S05]  /*0380*/  IMAD.WIDE R16, R7, 0x4, R16 ;  /* 0x0000000407107825 */ /* 0x001fca00078e0210 */
[----:B------:R0:W5:Y:S01]  /*0390*/  LDG.E R27, desc[UR6][R16.64] ;  /* 0x00000006101b7981 */ /* 0x000162000c1e1900 */
[----:B------:R-:W-:Y:S01]  /*03a0*/  IADD3 R28, PT, PT, R19, 0x1, RZ ;  /* 0x00000001131c7810 */ /* 0x000fe20007ffe0ff */
[----:B0-----:R-:W-:-:S05]  /*03b0*/  IMAD.WIDE R16, R7, 0x4, R16 ;  /* 0x0000000407107825 */ /* 0x001fca00078e0210 */
[----:B------:R-:W5:Y:S01]  /*03c0*/  LDG.E R29, desc[UR6][R16.64] ;  /* 0x00000006101d7981 */ /* 0x000f62000c1e1900 */
[----:B--2---:R-:W-:-:S13]  /*03d0*/  ISETP.NE.AND P1, PT, R18, -0x1, PT ;  /* 0xffffffff1200780c */ /* 0x004fda0003f25270 */
[----:B------:R-:W-:Y:S02]  /*03e0*/  @P1 IMAD.MOV R28, RZ, RZ, R19 ;  /* 0x000000ffff1c1224 */ /* 0x000fe400078e0213 */
[----:B------:R-:W-:-:S05]  /*03f0*/  IMAD.WIDE R18, R7, 0x4, R16 ;  /* 0x0000000407127825 */ /* 0x000fca00078e0210 */
[----:B------:R-:W2:Y:S01]  /*0400*/  LDG.E R16, desc[UR6][R18.64] ;  /* 0x0000000612107981 */ /* 0x000ea2000c1e1900 */
[----:B---3--:R-:W-:Y:S01]  /*0410*/  ISETP.NE.AND P2, PT, R20, -0x1, PT ;  /* 0xffffffff1400780c */ /* 0x008fe20003f45270 */
[----:B------:R-:W-:-:S06]  /*0420*/  IMAD.WIDE R20, R7, 0x4, R18 ;  /* 0x0000000407147825 */ /* 0x000fcc00078e0212 */
[----:B------:R-:W3:Y:S01]  /*0430*/  LDG.E R20, desc[UR6][R20.64] ;  /* 0x0000000614147981 */ /* 0x000ee2000c1e1900 */
[----:B----4-:R-:W-:Y:S01]  /*0440*/  ISETP.NE.AND P1, PT, R9, -0x1, PT ;  /* 0xffffffff0900780c */ /* 0x010fe20003f25270 */
[----:B------:R-:W-:-:S04]  /*0450*/  VIADD R9, R28, 0x1 ;  /* 0x000000011c097836 */ /* 0x000fc80000000000 */
[----:B------:R-:W-:Y:S02]  /*0460*/  @P2 IADD3 R9, PT, PT, R28, RZ, RZ ;  /* 0x000000ff1c092210 */ /* 0x000fe40007ffe0ff */
[----:B-----5:R-:W-:-:S03]  /*0470*/  ISETP.NE.AND P2, PT, R10, -0x1, PT ;  /* 0xffffffff0a00780c */ /* 0x020fc60003f45270 */
[----:B------:R-:W-:-:S03]  /*0480*/  VIADD R10, R9, 0x1 ;  /* 0x00000001090a7836 */ /* 0x000fc60000000000 */
[----:B------:R-:W-:Y:S01]  /*0490*/  @P1 IMAD.MOV R10, RZ, RZ, R9 ;  /* 0x000000ffff0a1224 */ /* 0x000fe200078e0209 */
[----:B------:R-:W-:-:S04]  /*04a0*/  ISETP.NE.AND P1, PT, R11, -0x1, PT ;  /* 0xffffffff0b00780c */ /* 0x000fc80003f25270 */
[----:B------:R-:W-:Y:S02]  /*04b0*/  IADD3 R9, PT, PT, R10, 0x1, RZ ;  /* 0x000000010a097810 */ /* 0x000fe40007ffe0ff */
        /* <DEDUP_REMOVED lines=12> */
[----:B------:R-:W-:-:S05]  /*0580*/  @P2 IMAD.MOV R9, RZ, RZ, R10 ;  /* 0x000000ffff092224 */ /* 0x000fca00078e020a */
[----:B------:R-:W-:Y:S02]  /*0590*/  IADD3 R10, PT, PT, R9, 0x1, RZ ;  /* 0x00000001090a7810 */ /* 0x000fe40007ffe0ff */
[----:B------:R-:W-:Y:S01]  /*05a0*/  ISETP.NE.AND P2, PT, R24, -0x1, PT ;  /* 0xffffffff1800780c */ /* 0x000fe20003f45270 */
[----:B------:R-:W-:Y:S01]  /*05b0*/  @P1 IMAD.MOV R10, RZ, RZ, R9 ;  /* 0x000000ffff0a1224 */ /* 0x000fe200078e0209 */
[----:B------:R-:W-:-:S04]  /*05c0*/  ISETP.NE.AND P1, PT, R25, -0x1, PT ;  /* 0xffffffff1900780c */ /* 0x000fc80003f25270 */
[----:B------:R-:W-:-:S07]  /*05d0*/  IADD3 R9, PT, PT, R10, 0x1, RZ ;  /* 0x000000010a097810 */ /* 0x000fce0007ffe0ff */
[----:B------:R-:W-:Y:S01]  /*05e0*/  @P2 IMAD.MOV R9, RZ, RZ, R10 ;  /* 0x000000ffff092224 */ /* 0x000fe200078e020a */
[----:B------:R-:W-:-:S04]  /*05f0*/  ISETP.NE.AND P2, PT, R26, -0x1, PT ;  /* 0xffffffff1a00780c */ /* 0x000fc80003f45270 */
[----:B------:R-:W-:Y:S01]  /*0600*/  IADD3 R10, PT, PT, R9, 0x1, RZ ;  /* 0x00000001090a7810 */ /* 0x000fe20007ffe0ff */
[----:B------:R-:W-:-:S05]  /*0610*/  @P1 IMAD.MOV R10, RZ, RZ, R9 ;  /* 0x000000ffff0a1224 */ /* 0x000fca00078e0209 */
[----:B------:R-:W-:Y:S02]  /*0620*/  IADD3 R9, PT, PT, R10, 0x1, RZ ;  /* 0x000000010a097810 */ /* 0x000fe40007ffe0ff */
[----:B------:R-:W-:Y:S01]  /*0630*/  ISETP.NE.AND P1, PT, R27, -0x1, PT ;  /* 0xffffffff1b00780c */ /* 0x000fe20003f25270 */
[----:B------:R-:W-:-:S05]  /*0640*/  @P2 IMAD.MOV R9, RZ, RZ, R10 ;  /* 0x000000ffff092224 */ /* 0x000fca00078e020a */
[----:B------:R-:W-:Y:S02]  /*0650*/  IADD3 R10, PT, PT, R9, 0x1, RZ ;  /* 0x00000001090a7810 */ /* 0x000fe40007ffe0ff */
[----:B------:R-:W-:-:S05]  /*0660*/  ISETP.NE.AND P2, PT, R29, -0x1, PT ;  /* 0xffffffff1d00780c */ /* 0x000fca0003f45270 */
[----:B------:R-:W-:Y:S02]  /*0670*/  @P1 IMAD.MOV R10, RZ, RZ, R9 ;  /* 0x000000ffff0a1224 */ /* 0x000fe400078e0209 */
[----:B------:R-:W-:-:S03]  /*0680*/  VIADD R6, R6, 0x10 ;  /* 0x0000001006067836 */ /* 0x000fc60000000000 */
[----:B------:R-:W-:-:S03]  /*0690*/  IADD3 R9, PT, PT, R10, 0x1, RZ ;  /* 0x000000010a097810 */ /* 0x000fc60007ffe0ff */
[----:B------:R-:W-:-:S05]  /*06a0*/  @P2 IMAD.MOV R9, RZ, RZ, R10 ;  /* 0x000000ffff092224 */ /* 0x000fca00078e020a */
[----:B------:R-:W-:Y:S02]  /*06b0*/  IADD3 R10, PT, PT, R9, 0x1, RZ ;  /* 0x00000001090a7810 */ /* 0x000fe40007ffe0ff */
[----:B------:R-:W-:Y:S02]  /*06c0*/  IADD3 R2, PT, PT, R2, 0x10, RZ ;  /* 0x0000001002027810 */ /* 0x000fe40007ffe0ff */
[----:B------:R-:W-:Y:S02]  /*06d0*/  LEA R8, R7, R8, 0x4 ;  /* 0x0000000807087211 */ /* 0x000fe400078e20ff */
[----:B--2---:R-:W-:Y:S02]  /*06e0*/  ISETP.NE.AND P1, PT, R16, -0x1, PT ;  /* 0xffffffff1000780c */ /* 0x004fe40003f25270 */
[----:B---3--:R-:W-:-:S11]  /*06f0*/  ISETP.NE.AND P2, PT, R20, -0x1, PT ;  /* 0xffffffff1400780c */ /* 0x008fd60003f45270 */
[----:B------:R-:W-:Y:S02]  /*0700*/  @P1 IADD3 R10, PT, PT, R9, RZ, RZ ;  /* 0x000000ff090a1210 */ /* 0x000fe40007ffe0ff */
[----:B------:R-:W-:-:S03]  /*0710*/  ISETP.NE.AND P1, PT, R6, RZ, PT ;  /* 0x000000ff0600720c */ /* 0x000fc60003f25270 */
[----:B------:R-:W-:Y:S02]  /*0720*/  VIADD R19, R10, 0x1 ;  /* 0x000000010a137836 */ /* 0x000fe40000000000 */
[----:B------:R-:W-:-:S08]  /*0730*/  @P2 IMAD.MOV R19, RZ, RZ, R10 ;  /* 0x000000ffff132224 */ /* 0x000fd000078e020a */
[----:B------:R-:W-:Y:S05]  /*0740*/  @P1 BRA `(.L_x_30) ;  /* 0xfffffff800ac1947 */ /* 0x000fea000383ffff */
.L_x_29:
[----:B------:R-:W-:Y:S05]  /*0750*/  BSYNC.RECONVERGENT B1 ;  /* 0x0000000000017941 */ /* 0x000fea0003800200 */
.L_x_28:
[----:B------:R-:W-:Y:S05]  /*0760*/  @!P0 BRA `(.L_x_27) ;  /* 0x0000000400808947 */ /* 0x000fea0003800000 */
[----:B------:R-:W-:Y:S01]  /*0770*/  ISETP.GE.U32.AND P1, PT, R5, 0x8, PT ;  /* 0x000000080500780c */ /* 0x000fe20003f26070 */
[----:B------:R-:W-:Y:S01]  /*0780*/  BSSY.RECONVERGENT B1, `(.L_x_31) ;  /* 0x0000030000017945 */ /* 0x000fe20003800200 */
[----:B------:R-:W-:-:S04]  /*0790*/  LOP3.LUT R20, R4, 0x7, RZ, 0xc0, !PT ;  /* 0x0000000704147812 */ /* 0x000fc800078ec0ff */
[----:B------:R-:W-:-:S07]  /*07a0*/  ISETP.NE.AND P0, PT, R20, RZ, PT ;  /* 0x000000ff1400720c */ /* 0x000fce0003f05270 */
[----:B------:R-:W-:Y:S06]  /*07b0*/  @!P1 BRA `(.L_x_32) ;  /* 0x0000000000b09947 */ /* 0x000fec0003800000 */
[----:B------:R-:W0:Y:S08]  /*07c0*/  LDC R5, c[0x0][0x38c] ;  /* 0x0000e300ff057b82 */ /* 0x000e300000000800 */
[----:B------:R-:W1:Y:S01]  /*07d0*/  LDC.64 R6, c[0x0][0x380] ;  /* 0x0000e000ff067b82 */ /* 0x000e620000000a00 */
[----:B0-----:R-:W-:-:S04]  /*07e0*/  IMAD R9, R2, R5, R3 ;  /* 0x0000000502097224 */ /* 0x001fc800078e0203 */
[----:B-1----:R-:W-:-:S05]  /*07f0*/  IMAD.WIDE R6, R9, 0x4, R6 ;  /* 0x0000000409067825 */ /* 0x002fca00078e0206 */
[----:B------:R0:W2:Y:S01]  /*0800*/  LDG.E R25, desc[UR6][R6.64] ;  /* 0x0000000606197981 */ /* 0x0000a2000c1e1900 */
[----:B------:R-:W-:-:S05]  /*0810*/  IMAD.WIDE R8, R5, 0x4, R6 ;  /* 0x0000000405087825 */ /* 0x000fca00078e0206 */
[----:B------:R1:W3:Y:S01]  /*0820*/  LDG.E R18, desc[UR6][R8.64] ;  /* 0x0000000608127981 */ /* 0x0002e2000c1e1900 */
[----:B------:R-:W-:-:S05]  /*0830*/  IMAD.WIDE R10, R5, 0x4, R8 ;  /* 0x00000004050a7825 */ /* 0x000fca00078e0208 */
[----:B------:R-:W4:Y:S01]  /*0840*/  LDG.E R21, desc[UR6][R10.64] ;  /* 0x000000060a157981 */ /* 0x000f22000c1e1900 */
[----:B------:R-:W-:-:S05]  /*0850*/  IMAD.WIDE R12, R5, 0x4, R10 ;  /* 0x00000004050c7825 */ /* 0x000fca00078e020a */
[----:B------:R-:W5:Y:S01]  /*0860*/  LDG.E R22, desc[UR6][R12.64] ;  /* 0x000000060c167981 */ /* 0x000f62000c1e1900 */
[----:B------:R-:W-:-:S05]  /*0870*/  IMAD.WIDE R14, R5, 0x4, R12 ;  /* 0x00000004050e7825 */ /* 0x000fca00078e020c */
[----:B------:R-:W5:Y:S01]  /*0880*/  LDG.E R23, desc[UR6][R14.64] ;  /* 0x000000060e177981 */ /* 0x000f62000c1e1900 */
[----:B------:R-:W-:-:S05]  /*0890*/  IMAD.WIDE R16, R5, 0x4, R14 ;  /* 0x0000000405107825 */ /* 0x000fca00078e020e */
[----:B------:R-:W5:Y:S01]  /*08a0*/  LDG.E R24, desc[UR6][R16.64] ;  /* 0x0000000610187981 */ /* 0x000f62000c1e1900 */
[----:B0-----:R-:W-:-:S05]  /*08b0*/  IMAD.WIDE R6, R5, 0x4, R16 ;  /* 0x0000000405067825 */ /* 0x001fca00078e0210 */
[----:B------:R0:W5:Y:S01]  /*08c0*/  LDG.E R26, desc[UR6][R6.64] ;  /* 0x00000006061a7981 */ /* 0x000162000c1e1900 */
[----:B-1----:R-:W-:-:S06]  /*08d0*/  IMAD.WIDE R8, R5, 0x4, R6 ;  /* 0x0000000405087825 */ /* 0x002fcc00078e0206 */
[----:B------:R-:W5:Y:S01]  /*08e0*/  LDG.E R8, desc[UR6][R8.64] ;  /* 0x0000000608087981 */ /* 0x000f62000c1e1900 */
[----:B------:R-:W-:Y:S01]  /*08f0*/  VIADD R5, R19, 0x1 ;  /* 0x0000000113057836 */ /* 0x000fe20000000000 */
[----:B------:R-:W-:Y:S02]  /*0900*/  IADD3 R2, PT, PT, R2, 0x8, RZ ;  /* 0x0000000802027810 */ /* 0x000fe40007ffe0ff */
[----:B--2---:R-:W-:Y:S02]  /*0910*/  ISETP.NE.AND P2, PT, R25, -0x1, PT ;  /* 0xffffffff1900780c */ /* 0x004fe40003f45270 */
[----:B---3--:R-:W-:-:S11]  /*0920*/  ISETP.NE.AND P1, PT, R18, -0x1, PT ;  /* 0xffffffff1200780c */ /* 0x008fd60003f25270 */
[----:B------:R-:W-:Y:S02]  /*0930*/  @P2 IADD3 R5, PT, PT, R19, RZ, RZ ;  /* 0x000000ff13052210 */ /* 0x000fe40007ffe0ff */
[----:B----4-:R-:W-:-:S03]  /*0940*/  ISETP.NE.AND P2, PT, R21, -0x1, PT ;  /* 0xffffffff1500780c */ /* 0x010fc60003f45270 */
[C---:B------:R-:W-:Y:S01]  /*0950*/  VIADD R10, R5.reuse, 0x1 ;  /* 0x00000001050a7836 */ /* 0x040fe20000000000 */
[----:B------:R-:W-:Y:S02]  /*0960*/  @P1 IADD3 R10, PT, PT, R5, RZ, RZ ;  /* 0x000000ff050a1210 */ /* 0x000fe40007ffe0ff */
[----:B-----5:R-:W-:-:S03]  /*0970*/  ISETP.NE.AND P1, PT, R22, -0x1, PT ;  /* 0xffffffff1600780c */ /* 0x020fc60003f25270 */
[----:B------:R-:W-:-:S04]  /*0980*/  VIADD R5, R10, 0x1 ;  /* 0x000000010a057836 */ /* 0x000fc80000000000 */
[----:B------:R-:W-:Y:S02]  /*0990*/  @P2 IADD3 R5, PT, PT, R10, RZ, RZ ;  /* 0x000000ff0a052210 */ /* 0x000fe40007ffe0ff */
[----:B------:R-:W-:-:S03]  /*09a0*/  ISETP.NE.AND P2, PT, R23, -0x1, PT ;  /* 0xffffffff1700780c */ /* 0x000fc60003f45270 */
[C---:B0-----:R-:W-:Y:S01]  /*09b0*/  VIADD R6, R5.reuse, 0x1 ;  /* 0x0000000105067836 */ /* 0x041fe20000000000 */
[----:B------:R-:W-:Y:S02]  /*09c0*/  @P1 IADD3 R6, PT, PT, R5, RZ, RZ ;  /* 0x000000ff05061210 */ /* 0x000fe40007ffe0ff */
[----:B------:R-:W-:-:S03]  /*09d0*/  ISETP.NE.AND P1, PT, R24, -0x1, PT ;  /* 0xffffffff1800780c */ /* 0x000fc60003f25270 */
[----:B------:R-:W-:-:S04]  /*09e0*/  VIADD R5, R6, 0x1 ;  /* 0x0000000106057836 */ /* 0x000fc80000000000 */
[----:B------:R-:W-:Y:S02]  /*09f0*/  @P2 IADD3 R5, PT, PT, R6, RZ, RZ ;  /* 0x000000ff06052210 */ /* 0x000fe40007ffe0ff */
[----:B------:R-:W-:-:S03]  /*0a00*/  ISETP.NE.AND P2, PT, R26, -0x1, PT ;  /* 0xffffffff1a00780c */ /* 0x000fc60003f45270 */
[C---:B------:R-:W-:Y:S01]  /*0a10*/  VIADD R6, R5.reuse, 0x1 ;  /* 0x0000000105067836 */ /* 0x040fe20000000000 */
[----:B------:R-:W-:Y:S02]  /*0a20*/  @P1 IADD3 R6, PT, PT, R5, RZ, RZ ;  /* 0x000000ff05061210 */ /* 0x000fe40007ffe0ff */
[----:B------:R-:W-:-:S03]  /*0a30*/  ISETP.NE.AND P1, PT, R8, -0x1, PT ;  /* 0xffffffff0800780c */ /* 0x000fc60003f25270 */
[----:B------:R-:W-:-:S04]  /*0a40*/  VIADD R5, R6, 0x1 ;  /* 0x0000000106057836 */ /* 0x000fc80000000000 */
[----:B------:R-:W-:-:S05]  /*0a50*/  @P2 IADD3 R5, PT, PT, R6, RZ, RZ ;  /* 0x000000ff06052210 */ /* 0x000fca0007ffe0ff */
[----:B------:R-:W-:Y:S02]  /*0a60*/  VIADD R19, R5, 0x1 ;  /* 0x0000000105137836 */ /* 0x000fe40000000000 */
[----:B------:R-:W-:-:S07]  /*0a70*/  @P1 IMAD.MOV R19, RZ, RZ, R5 ;  /* 0x000000ffff131224 */ /* 0x000fce00078e0205 */
.L_x_32:
[----:B------:R-:W-:Y:S05]  /*0a80*/  BSYNC.RECONVERGENT B1 ;  /* 0x0000000000017941 */ /* 0x000fea0003800200 */
.L_x_31:
        /* <DEDUP_REMOVED lines=10> */
[----:B------:R-:W2:Y:S01]  /*0b30*/  LDG.E R15, desc[UR6][R4.64] ;  /* 0x00000006040f7981 */ /* 0x000ea2000c1e1900 */
[----:B------:R-:W-:-:S05]  /*0b40*/  IMAD.WIDE R6, R11, 0x4, R4 ;  /* 0x000000040b067825 */ /* 0x000fca00078e0204 */
[----:B------:R-:W3:Y:S01]  /*0b50*/  LDG.E R13, desc[UR6][R6.64] ;  /* 0x00000006060d7981 */ /* 0x000ee2000c1e1900 */
[----:B------:R-:W-:-:S05]  /*0b60*/  IMAD.WIDE R8, R11, 0x4, R6 ;  /* 0x000000040b087825 */ /* 0x000fca00078e0206 */
[----:B------:R-:W4:Y:S01]  /*0b70*/  LDG.E R14, desc[UR6][R8.64] ;  /* 0x00000006080e7981 */ /* 0x000f22000c1e1900 */
[----:B------:R-:W-:-:S06]  /*0b80*/  IMAD.WIDE R10, R11, 0x4, R8 ;  /* 0x000000040b0a7825 */ /* 0x000fcc00078e0208 */
[----:B------:R-:W5:Y:S01]  /*0b90*/  LDG.E R10, desc[UR6][R10.64] ;  /* 0x000000060a0a7981 */ /* 0x000f62000c1e1900 */
[----:B------:R-:W-:Y:S01]  /*0ba0*/  VIADD R2, R2, 0x4 ;  /* 0x0000000402027836 */ /* 0x000fe20000000000 */
[----:B--2---:R-:W-:Y:S02]  /*0bb0*/  ISETP.NE.AND P2, PT, R15, -0x1, PT ;  /* 0xffffffff0f00780c */ /* 0x004fe40003f45270 */
[----:B---3--:R-:W-:Y:S02]  /*0bc0*/  ISETP.NE.AND P1, PT, R13, -0x1, PT ;  /* 0xffffffff0d00780c */ /* 0x008fe40003f25270 */
[----:B------:R-:W-:-:S09]  /*0bd0*/  IADD3 R13, PT, PT, R19, 0x1, RZ ;  /* 0x00000001130d7810 */ /* 0x000fd20007ffe0ff */
[----:B------:R-:W-:Y:S01]  /*0be0*/  @P2 IMAD.MOV R13, RZ, RZ, R19 ;  /* 0x000000ffff0d2224 */ /* 0x000fe200078e0213 */
[----:B----4-:R-:W-:-:S04]  /*0bf0*/  ISETP.NE.AND P2, PT, R14, -0x1, PT ;  /* 0xffffffff0e00780c */ /* 0x010fc80003f45270 */
[----:B------:R-:W-:Y:S01]  /*0c00*/  IADD3 R4, PT, PT, R13, 0x1, RZ ;  /* 0x000000010d047810 */ /* 0x000fe20007ffe0ff */
[----:B------:R-:W-:Y:S01]  /*0c10*/  @P1 IMAD.MOV R4, RZ, RZ, R13 ;  /* 0x000000ffff041224 */ /* 0x000fe200078e020d */
[----:B-----5:R-:W-:-:S04]  /*0c20*/  ISETP.NE.AND P1, PT, R10, -0x1, PT ;  /* 0xffffffff0a00780c */ /* 0x020fc80003f25270 */
[----:B------:R-:W-:-:S03]  /*0c30*/  IADD3 R5, PT, PT, R4, 0x1, RZ ;  /* 0x0000000104057810 */ /* 0x000fc60007ffe0ff */
[----:B------:R-:W-:-:S05]  /*0c40*/  @P2 IMAD.MOV R5, RZ, RZ, R4 ;  /* 0x000000ffff052224 */ /* 0x000fca00078e0204 */
[C---:B------:R-:W-:Y:S02]  /*0c50*/  IADD3 R19, PT, PT, R5.reuse, 0x1, RZ ;  /* 0x0000000105137810 */ /* 0x040fe40007ffe0ff */
[----:B------:R-:W-:-:S07]  /*0c60*/  @P1 IADD3 R19, PT, PT, R5, RZ, RZ ;  /* 0x000000ff05131210 */ /* 0x000fce0007ffe0ff */
.L_x_34:
[----:B------:R-:W-:Y:S05]  /*0c70*/  BSYNC.RECONVERGENT B1 ;  /* 0x0000000000017941 */ /* 0x000fea0003800200 */
.L_x_33:
[----:B------:R-:W-:Y:S05]  /*0c80*/  @!P0 BRA `(.L_x_27) ;  /* 0x0000000000388947 */ /* 0x000fea0003800000 */
[----:B------:R-:W0:Y:S01]  /*0c90*/  LDC R8, c[0x0][0x38c] ;  /* 0x0000e300ff087b82 */ /* 0x000e220000000800 */
[----:B------:R-:W-:-:S07]  /*0ca0*/  IMAD.MOV R12, RZ, RZ, -R12 ;  /* 0x000000ffff0c7224 */ /* 0x000fce00078e0a0c */
[----:B------:R-:W1:Y:S01]  /*0cb0*/  LDC.64 R6, c[0x0][0x380] ;  /* 0x0000e000ff067b82 */ /* 0x000e620000000a00 */
[----:B0-----:R-:W-:-:S07]  /*0cc0*/  IMAD R9, R2, R8, R3 ;  /* 0x0000000802097224 */ /* 0x001fce00078e0203 */
.L_x_35:
[----:B-1----:R-:W-:-:S06]  /*0cd0*/  IMAD.WIDE R4, R9, 0x4, R6 ;  /* 0x0000000409047825 */ /* 0x002fcc00078e0206 */
[----:B------:R-:W2:Y:S01]  /*0ce0*/  LDG.E R4, desc[UR6][R4.64] ;  /* 0x0000000604047981 */ /* 0x000ea2000c1e1900 */
[----:B------:R-:W-:Y:S01]  /*0cf0*/  IADD3 R12, PT, PT, R12, 0x1, RZ ;  /* 0x000000010c0c7810 */ /* 0x000fe20007ffe0ff */
[----:B------:R-:W-:Y:S02]  /*0d00*/  VIADD R2, R19, 0x1 ;  /* 0x0000000113027836 */ /* 0x000fe40000000000 */
[----:B------:R-:W-:Y:S01]  /*0d10*/  IMAD.IADD R9, R9, 0x1, R8 ;  /* 0x0000000109097824 */ /* 0x000fe200078e0208 */
[----:B------:R-:W-:Y:S02]  /*0d20*/  ISETP.NE.AND P1, PT, R12, RZ, PT ;  /* 0x000000ff0c00720c */ /* 0x000fe40003f25270 */
[----:B--2---:R-:W-:-:S13]  /*0d30*/  ISETP.NE.AND P0, PT, R4, -0x1, PT ;  /* 0xffffffff0400780c */ /* 0x004fda0003f05270 */
[----:B------:R-:W-:-:S04]  /*0d40*/  @P0 IADD3 R2, PT, PT, R19, RZ, RZ ;  /* 0x000000ff13020210 */ /* 0x000fc80007ffe0ff */
[----:B------:R-:W-:Y:S01]  /*0d50*/  MOV R19, R2 ;  /* 0x0000000200137202 */ /* 0x000fe20000000f00 */
[----:B------:R-:W-:Y:S06]  /*0d60*/  @P1 BRA `(.L_x_35) ;  /* 0xfffffffc00d81947 */ /* 0x000fec000383ffff */
.L_x_27:
[----:B------:R-:W-:Y:S05]  /*0d70*/  BSYNC.RECONVERGENT B0 ;  /* 0x0000000000007941 */ /* 0x000fea0003800200 */
.L_x_26:
[----:B------:R-:W-:Y:S01]  /*0d80*/  BAR.SYNC.DEFER_BLOCKING 0x0 ;  /* 0x0000000000007b1d */ /* 0x000fe20000010000 */
[----:B------:R-:W-:-:S13]  /*0d90*/  ISETP.NE.AND P0, PT, R19, RZ, PT ;  /* 0x000000ff1300720c */ /* 0x000fda0003f05270 */
[----:B------:R-:W-:Y:S05]  /*0da0*/  @!P0 EXIT ;  /* 0x000000000000894d */ /* 0x000fea0003800000 */
[----:B------:R-:W0:Y:S01]  /*0db0*/  LDC.64 R6, c[0x0][0x380] ;  /* 0x0000e000ff067b82 */ /* 0x000e220000000a00 */
[----:B------:R-:W1:Y:S02]  /*0dc0*/  LDCU UR4, c[0x0][0x38c] ;  /* 0x00007180ff0477ac */ /* 0x000e640008000800 */
[----:B-1----:R-:W-:-:S04]  /*0dd0*/  IMAD R5, R0, UR4, R3 ;  /* 0x0000000400057c24 */ /* 0x002fc8000f8e0203 */
[----:B0-----:R-:W-:-:S05]  /*0de0*/  IMAD.WIDE R4, R5, 0x4, R6 ;  /* 0x0000000405047825 */ /* 0x001fca00078e0206 */
[----:B------:R-:W2:Y:S02]  /*0df0*/  LDG.E R9, desc[UR6][R4.64] ;  /* 0x0000000604097981 */ /* 0x000ea4000c1e1900 */
[----:B--2---:R-:W-:-:S13]  /*0e00*/  ISETP.NE.AND P0, PT, R9, -0x1, PT ;  /* 0xffffffff0900780c */ /* 0x004fda0003f05270 */
[----:B------:R-:W-:Y:S05]  /*0e10*/  @!P0 EXIT ;  /* 0x000000000000894d */ /* 0x000fea0003800000 */
[----:B------:R-:W-:Y:S01]  /*0e20*/  IMAD.IADD R0, R0, 0x1, R19 ;  /* 0x0000000100007824 */ /* 0x000fe200078e0213 */
[----:B------:R-:W-:-:S03]  /*0e30*/  MOV R11, 0xffffffff ;  /* 0xffffffff000b7802 */ /* 0x000fc60000000f00 */
[----:B------:R-:W-:Y:S02]  /*0e40*/  IMAD R3, R0, UR4, R3 ;  /* 0x0000000400037c24 */ /* 0x000fe4000f8e0203 */
[----:B------:R-:W-:Y:S02]  /*0e50*/  STG.E desc[UR6][R4.64], R11 ;  /* 0x0000000b04007986 */ /* 0x000fe4000c101906 */
[----:B------:R-:W-:-:S05]  /*0e60*/  IMAD.WIDE R2, R3, 0x4, R6 ;  /* 0x0000000403027825 */ /* 0x000fca00078e0206 */
[----:B------:R-:W-:Y:S01]  /*0e70*/  STG.E desc[UR6][R2.64], R9 ;  /* 0x0000000902007986 */ /* 0x000fe2000c101906 */
[----:B------:R-:W-:Y:S05]  /*0e80*/  EXIT ;  /* 0x000000000000794d */ /* 0x000fea0003800000 */
.L_x_36:
        /* <DEDUP_REMOVED lines=15> */
.L_x_123:


//--------------------- .text._Z13eliminar7oMasPiiiS_iijP17curandStateXORWOWii --------------------------
	.section	.text._Z13eliminar7oMasPiiiS_iijP17curandStateXORWOWii,"ax",@progbits
	.align	128
        .global         _Z13eliminar7oMasPiiiS_iijP17curandStateXORWOWii
        .type           _Z13eliminar7oMasPiiiS_iijP17curandStateXORWOWii,@function
        .size           _Z13eliminar7oMasPiiiS_iijP17curandStateXORWOWii,(.L_x_124 - _Z13eliminar7oMasPiiiS_iijP17curandStateXORWOWii)
        .other          _Z13eliminar7oMasPiiiS_iijP17curandStateXORWOWii,@"STO_CUDA_ENTRY STV_DEFAULT"
_Z13eliminar7oMasPiiiS_iijP17curandStateXORWOWii:
.text._Z13eliminar7oMasPiiiS_iijP17curandStateXORWOWii:
        /* <DEDUP_REMOVED lines=12> */
[----:B------:R-:W2:Y:S01]  /*00c0*/  S2R R5, SR_CTAID.Y ;  /* 0x0000000000057919 */ /* 0x000ea20000002600 */
[----:B------:R-:W5:Y:S01]  /*00d0*/  LDCU.64 UR8, c[0x0][0x358] ;  /* 0x00006b00ff0877ac */ /* 0x000f620008000a00 */
[----:B-1----:R-:W-:-:S05]  /*00e0*/  LOP3.LUT R2, R2, 0xaad26b49, RZ, 0x3c, !PT ;  /* 0xaad26b4902027812 */ /* 0x002fca00078e3cff */
[----:B------:R-:W-:-:S04]  /*00f0*/  IMAD R2, R2, 0x4182bed5, RZ ;  /* 0x4182bed502027824 */ /* 0x000fc800078e02ff */
[C---:B------:R-:W-:Y:S02]  /*0100*/  VIADD R6, R2.reuse, 0xd9f6dc18 ;  /* 0xd9f6dc1802067836 */ /* 0x040fe40000000000 */
[----:B0-----:R-:W-:Y:S02]  /*0110*/  IMAD R0, R3, UR4, R0 ;  /* 0x0000000403007c24 */ /* 0x001fe4000f8e0200 */
[C---:B------:R-:W-:Y:S02]  /*0120*/  VIADD R7, R2.reuse, 0x75bcd15 ;  /* 0x075bcd1502077836 */ /* 0x040fe40000000000 */
[----:B--2---:R-:W-:Y:S01]  /*0130*/  IMAD R3, R5, UR5, R4 ;  /* 0x0000000505037c24 */ /* 0x004fe2000f8e0204 */
[----:B------:R-:W-:Y:S01]  /*0140*/  LOP3.LUT R4, R2, 0x159a55e5, RZ, 0x3c, !PT ;  /* 0x159a55e502047812 */ /* 0x000fe200078e3cff */
[----:B------:R-:W-:Y:S02]  /*0150*/  IMAD.MOV.U32 R5, RZ, RZ, -0x75bd8fc ;  /* 0xf8a42704ff057424 */ /* 0x000fe400078e00ff */
[----:B----4-:R-:W-:-:S02]  /*0160*/  IMAD R0, R3, UR6, R0 ;  /* 0x0000000603007c24 */ /* 0x010fc4000f8e0200 */
[----:B------:R-:W-:Y:S02]  /*0170*/  VIADD R3, R2, 0x583f19 ;  /* 0x00583f1902037836 */ /* 0x000fe40000000000 */
[C---:B---3--:R-:W-:Y:S01]  /*0180*/  IMAD.WIDE R8, R0.reuse, 0x30, R8 ;  /* 0x0000003000087825 */ /* 0x048fe200078e0208 */
[----:B------:R-:W-:Y:S02]  /*0190*/  ISETP.NE.AND P0, PT, R0, RZ, PT ;  /* 0x000000ff0000720c */ /* 0x000fe40003f05270 */
[----:B------:R-:W-:Y:S01]  /*01a0*/  SHF.R.S32.HI R10, RZ, 0x1f, R0 ;  /* 0x0000001fff0a7819 */ /* 0x000fe20000011400 */
[----:B------:R-:W-:Y:S01]  /*01b0*/  IMAD.MOV.U32 R14, RZ, RZ, R4 ;  /* 0x000000ffff0e7224 */ /* 0x000fe200078e0004 */
[----:B-----5:R0:W-:Y:S01]  /*01c0*/  STG.E.64 desc[UR8][R8.64], R6 ;  /* 0x0000000608007986 */ /* 0x0201e2000c101b08 */
[----:B------:R-:W-:Y:S02]  /*01d0*/  IMAD.MOV.U32 R13, RZ, RZ, R3 ;  /* 0x000000ffff0d7224 */ /* 0x000fe400078e0003 */
[----:B------:R-:W-:Y:S01]  /*01e0*/  IMAD.MOV.U32 R2, RZ, RZ, -0x23270784 ;  /* 0xdcd8f87cff027424 */ /* 0x000fe200078e00ff */
[----:B------:R0:W-:Y:S04]  /*01f0*/  STG.E.64 desc[UR8][R8.64+0x8], R14 ;  /* 0x0000080e08007986 */ /* 0x0001e8000c101b08 */
[----:B------:R0:W-:Y:S01]  /*0200*/  STG.E.64 desc[UR8][R8.64+0x10], R12 ;  /* 0x0000100c08007986 */ /* 0x0001e2000c101b08 */
[----:B------:R-:W-:Y:S05]  /*0210*/  @!P0 BRA `(.L_x_38) ;  /* 0x0000000c005c8947 */ /* 0x000fea0003800000 */
[----:B0-----:R-:W-:Y:S02]  /*0220*/  IMAD.MOV.U32 R6, RZ, RZ, R10 ;  /* 0x000000ffff067224 */ /* 0x001fe400078e000a */
[----:B------:R-:W-:Y:S02]  /*0230*/  IMAD.MOV.U32 R12, RZ, RZ, RZ ;  /* 0x000000ffff0c7224 */ /* 0x000fe400078e00ff */
[----:B------:R-:W-:Y:S02]  /*0240*/  IMAD.MOV.U32 R13, RZ, RZ, R0 ;  /* 0x000000ffff0d7224 */ /* 0x000fe400078e0000 */
[----:B------:R-:W-:Y:S02]  /*0250*/  IMAD.MOV.U32 R5, RZ, RZ, -0x75bd8fc ;  /* 0xf8a42704ff057424 */ /* 0x000fe400078e00ff */
[----:B------:R-:W-:-:S07]  /*0260*/  IMAD.MOV.U32 R2, RZ, RZ, -0x23270784 ;  /* 0xdcd8f87cff027424 */ /* 0x000fce00078e00ff */
.L_x_44:
        /* <DEDUP_REMOVED lines=8> */
.L_x_43:
[----:B------:R-:W-:Y:S01]  /*02f0*/  IMAD.MOV.U32 R15, RZ, RZ, RZ ;  /* 0x000000ffff0f7224 */ /* 0x000fe200078e00ff */
[----:B0-----:R-:W-:Y:S02]  /*0300*/  CS2R R2, SRZ ;  /* 0x0000000000027805 */ /* 0x001fe4000001ff00 */
[----:B------:R-:W-:Y:S01]  /*0310*/  CS2R R4, SRZ ;  /* 0x0000000000047805 */ /* 0x000fe2000001ff00 */
[----:B------:R-:W-:-:S07]  /*0320*/  IMAD.MOV.U32 R7, RZ, RZ, RZ ;  /* 0x000000ffff077224 */ /* 0x000fce00078e00ff */
.L_x_42:
[----:B------:R-:W0:Y:S02]  /*0330*/  LDC.64 R10, c[0x0][0x3a8] ;  /* 0x0000ea00ff0a7b82 */ /* 0x000e240000000a00 */
[----:B0-----:R-:W-:-:S04]  /*0340*/  IMAD.WIDE R10, R0, 0x30, R10 ;  /* 0x00000030000a7825 */ /* 0x001fc800078e020a */
[----:B------:R-:W-:-:S05]  /*0350*/  IMAD.WIDE.U32 R10, R15, 0x4, R10 ;  /* 0x000000040f0a7825 */ /* 0x000fca00078e000a */
[----:B------:R0:W5:Y:S01]  /*0360*/  LDG.E R16, desc[UR8][R10.64+0x4] ;  /* 0x000004080a107981 */ /* 0x000162000c1e1900 */
[----:B------:R-:W-:-:S07]  /*0370*/  IMAD.MOV.U32 R17, RZ, RZ, RZ ;  /* 0x000000ffff117224 */ /* 0x000fce00078e00ff */
.L_x_41:
        /* <DEDUP_REMOVED lines=11> */
[----:B------:R-:W4:Y:S04]  /*0430*/  @P3 LDG.E R26, desc[UR8][R10.64+0x4c] ;  /* 0x00004c080a1a3981 */ /* 0x000f28000c1e1900 */
[----:B------:R-:W4:Y:S04]  /*0440*/  @P4 LDG.E R28, desc[UR8][R10.64+0x60] ;  /* 0x000060080a1c4981 */ /* 0x000f28000c1e1900 */
[----:B------:R-:W4:Y:S04]  /*0450*/  @!P0 LDG.E R18, desc[UR8][R10.64] ;  /* 0x000000080a128981 */ /* 0x000f28000c1e1900 */
[----:B------:R-:W4:Y:S04]  /*0460*/  @!P0 LDG.E R19, desc[UR8][R10.64+0x4] ;  /* 0x000004080a138981 */ /* 0x000f28000c1e1900 */
[----:B------:R-:W4:Y:S04]  /*0470*/  @P5 LDG.E R21, desc[UR8][R10.64+0x74] ;  /* 0x000074080a155981 */ /* 0x000f28000c1e1900 */
[----:B------:R-:W4:Y:S04]  /*0480*/  @P1 LDG.E R25, desc[UR8][R10.64+0x20] ;  /* 0x000020080a191981 */ /* 0x000f28000c1e1900 */
[----:B------:R-:W4:Y:S01]  /*0490*/  @P3 LDG.E R27, desc[UR8][R10.64+0x48] ;  /* 0x000048080a1b3981 */ /* 0x000f22000c1e1900 */
[----:B--2---:R-:W-:-:S03]  /*04a0*/  @!P0 LOP3.LUT R3, R3, R20, RZ, 0x3c, !PT ;  /* 0x0000001403038212 */ /* 0x004fc600078e3cff */
[----:B------:R-:W2:Y:S01]  /*04b0*/  @P1 LDG.E R20, desc[UR8][R10.64+0x14] ;  /* 0x000014080a141981 */ /* 0x000ea2000c1e1900 */
[----:B---3--:R-:W-:-:S03]  /*04c0*/  @P1 LOP3.LUT R3, R3, R22, RZ, 0x3c, !PT ;  /* 0x0000001603031212 */ /* 0x008fc600078e3cff */
[----:B------:R-:W3:Y:S01]  /*04d0*/  @P1 LDG.E R22, desc[UR8][R10.64+0x1c] ;  /* 0x00001c080a161981 */ /* 0x000ee2000c1e1900 */
[----:B----4-:R-:W-:-:S03]  /*04e0*/  @P2 LOP3.LUT R3, R3, R24, RZ, 0x3c, !PT ;  /* 0x0000001803032212 */ /* 0x010fc600078e3cff */
[----:B------:R-:W4:Y:S01]  /*04f0*/  @P2 LDG.E R24, desc[UR8][R10.64+0x28] ;  /* 0x000028080a182981 */ /* 0x000f22000c1e1900 */
[----:B------:R-:W-:-:S03]  /*0500*/  @P3 LOP3.LUT R3, R3, R26, RZ, 0x3c, !PT ;  /* 0x0000001a03033212 */ /* 0x000fc600078e3cff */
[----:B------:R-:W3:Y:S01]  /*0510*/  @P6 LDG.E R26, desc[UR8][R10.64+0x88] ;  /* 0x000088080a1a6981 */ /* 0x000ee2000c1e1900 */
[----:B------:R-:W-:Y:S02]  /*0520*/  @P4 LOP3.LUT R3, R3, R28, RZ, 0x3c, !PT ;  /* 0x0000001c03034212 */ /* 0x000fe400078e3cff */
[----:B------:R-:W-:Y:S02]  /*0530*/  @!P0 LOP3.LUT R7, R7, R18, RZ, 0x3c, !PT ;  /* 0x0000001207078212 */ /* 0x000fe400078e3cff */
[----:B------:R-:W3:Y:S01]  /*0540*/  @!P0 LDG.E R18, desc[UR8][R10.64+0x8] ;  /* 0x000008080a128981 */ /* 0x000ee2000c1e1900 */
[----:B------:R-:W-:-:S03]  /*0550*/  @!P0 LOP3.LUT R4, R4, R19, RZ, 0x3c, !PT ;  /* 0x0000001304048212 */ /* 0x000fc600078e3cff */
[----:B------:R-:W3:Y:S01]  /*0560*/  @!P0 LDG.E R19, desc[UR8][R10.64+0xc] ;  /* 0x00000c080a138981 */ /* 0x000ee2000c1e1900 */
[----:B------:R-:W-:-:S03]  /*0570*/  @P5 LOP3.LUT R3, R3, R21, RZ, 0x3c, !PT ;  /* 0x0000001503035212 */ /* 0x000fc600078e3cff */
[----:B------:R-:W3:Y:S01]  /*0580*/  @P1 LDG.E R21, desc[UR8][R10.64+0x18] ;  /* 0x000018080a151981 */ /* 0x000ee2000c1e1900 */
[----:B--2---:R-:W-:-:S03]  /*0590*/  @P1 LOP3.LUT R7, R7, R20, RZ, 0x3c, !PT ;  /* 0x0000001407071212 */ /* 0x004fc600078e3cff */
[----:B------:R-:W2:Y:S01]  /*05a0*/  @P3 LDG.E R20, desc[UR8][R10.64+0x3c] ;  /* 0x00003c080a143981 */ /* 0x000ea2000c1e1900 */
[----:B----4-:R-:W-:-:S03]  /*05b0*/  @P2 LOP3.LUT R7, R7, R24, RZ, 0x3c, !PT ;  /* 0x0000001807072212 */ /* 0x010fc600078e3cff */
[----:B------:R-:W4:Y:S01]  /*05c0*/  @P4 LDG.E R24, desc[UR8][R10.64+0x50] ;  /* 0x000050080a184981 */ /* 0x000f22000c1e1900 */
[----:B---3--:R-:W-:-:S03]  /*05d0*/  @!P0 LOP3.LUT R5, R5, R18, RZ, 0x3c, !PT ;  /* 0x0000001205058212 */ /* 0x008fc600078e3cff */
[----:B------:R-:W3:Y:S01]  /*05e0*/  @P2 LDG.E R18, desc[UR8][R10.64+0x30] ;  /* 0x000030080a122981 */ /* 0x000ee2000c1e1900 */
[----:B------:R-:W-:-:S03]  /*05f0*/  @!P0 LOP3.LUT R2, R2, R19, RZ, 0x3c, !PT ;  /* 0x0000001302028212 */ /* 0x000fc600078e3cff */
[----:B------:R-:W3:Y:S01]  /*0600*/  @P2 LDG.E R19, desc[UR8][R10.64+0x2c] ;  /* 0x00002c080a132981 */ /* 0x000ee2000c1e1900 */
[----:B------:R-:W-:-:S03]  /*0610*/  @P1 LOP3.LUT R4, R4, R21, RZ, 0x3c, !PT ;  /* 0x0000001504041212 */ /* 0x000fc600078e3cff */
[----:B------:R-:W3:Y:S01]  /*0620*/  @P2 LDG.E R21, desc[UR8][R10.64+0x34] ;  /* 0x000034080a152981 */ /* 0x000ee2000c1e1900 */
[----:B------:R-:W-:Y:S02]  /*0630*/  @P1 LOP3.LUT R5, R5, R22, RZ, 0x3c, !PT ;  /* 0x0000001605051212 */ /* 0x000fe400078e3cff */
[----:B------:R-:W-:Y:S01]  /*0640*/  @P1 LOP3.LUT R2, R2, R25, RZ, 0x3c, !PT ;  /* 0x0000001902021212 */ /* 0x000fe200078e3cff */
[----:B------:R-:W3:Y:S04]  /*0650*/  @P3 LDG.E R22, desc[UR8][R10.64+0x44] ;  /* 0x000044080a163981 */ /* 0x000ee8000c1e1900 */
[----:B------:R-:W3:Y:S01]  /*0660*/  @P3 LDG.E R25, desc[UR8][R10.64+0x40] ;  /* 0x000040080a193981 */ /* 0x000ee2000c1e1900 */
[----:B--2---:R-:W-:-:S03]  /*0670*/  @P3 LOP3.LUT R7, R7, R20, RZ, 0x3c, !PT ;  /* 0x0000001407073212 */ /* 0x004fc600078e3cff */
[----:B------:R-:W2:Y:S01]  /*0680*/  @P5 LDG.E R20, desc[UR8][R10.64+0x64] ;  /* 0x000064080a145981 */ /* 0x000ea2000c1e1900 */
[----:B----4-:R-:W-:-:S03]  /*0690*/  @P4 LOP3.LUT R7, R7, R24, RZ, 0x3c, !PT ;  /* 0x0000001807074212 */ /* 0x010fc600078e3cff */
[----:B------:R-:W4:Y:S01]  /*06a0*/  @P6 LDG.E R24, desc[UR8][R10.64+0x78] ;  /* 0x000078080a186981 */ /* 0x000f22000c1e1900 */
[----:B---3--:R-:W-:-:S03]  /*06b0*/  @P2 LOP3.LUT R5, R5, R18, RZ, 0x3c, !PT ;  /* 0x0000001205052212 */ /* 0x008fc600078e3cff */
[----:B------:R-:W3:Y:S01]  /*06c0*/  @P4 LDG.E R18, desc[UR8][R10.64+0x58] ;  /* 0x000058080a124981 */ /* 0x000ee2000c1e1900 */
[----:B------:R-:W-:-:S03]  /*06d0*/  @P2 LOP3.LUT R4, R4, R19, RZ, 0x3c, !PT ;  /* 0x0000001304042212 */ /* 0x000fc600078e3cff */
[----:B------:R-:W3:Y:S01]  /*06e0*/  @P4 LDG.E R19, desc[UR8][R10.64+0x54] ;  /* 0x000054080a134981 */ /* 0x000ee2000c1e1900 */
[----:B------:R-:W-:-:S03]  /*06f0*/  @P2 LOP3.LUT R2, R2, R21, RZ, 0x3c, !PT ;  /* 0x0000001502022212 */ /* 0x000fc600078e3cff */
[----:B------:R-:W3:Y:S01]  /*0700*/  @P4 LDG.E R21, desc[UR8][R10.64+0x5c] ;  /* 0x00005c080a154981 */ /* 0x000ee2000c1e1900 */
[----:B------:R-:W-:Y:S02]  /*0710*/  @P3 LOP3.LUT R5, R5, R22, RZ, 0x3c, !PT ;  /* 0x0000001605053212 */ /* 0x000fe400078e3cff */
[----:B------:R-:W-:Y:S01]  /*0720*/  @P3 LOP3.LUT R2, R2, R27, RZ, 0x3c, !PT ;  /* 0x0000001b02023212 */ /* 0x000fe200078e3cff */
[----:B------:R-:W3:Y:S01]  /*0730*/  @P5 LDG.E R22, desc[UR8][R10.64+0x6c] ;  /* 0x00006c080a165981 */ /* 0x000ee2000c1e1900 */
[----:B------:R-:W-:-:S03]  /*0740*/  @P3 LOP3.LUT R4, R4, R25, RZ, 0x3c, !PT ;  /* 0x0000001904043212 */ /* 0x000fc600078e3cff */
[----:B------:R-:W3:Y:S04]  /*0750*/  @P5 LDG.E R25, desc[UR8][R10.64+0x68] ;  /* 0x000068080a195981 */ /* 0x000ee8000c1e1900 */
[----:B------:R-:W3:Y:S01]  /*0760*/  @P5 LDG.E R27, desc[UR8][R10.64+0x70] ;  /* 0x000070080a1b5981 */ /* 0x000ee2000c1e1900 */
[----:B------:R-:W-:Y:S02]  /*0770*/  LOP3.LUT P0, RZ, R23, 0x80, RZ, 0xc0, !PT ;  /* 0x0000008017ff7812 */ /* 0x000fe4000780c0ff */
[----:B--2---:R-:W-:-:S11]  /*0780*/  @P5 LOP3.LUT R7, R7, R20, RZ, 0x3c, !PT ;  /* 0x0000001407075212 */ /* 0x004fd600078e3cff */
        /* <DEDUP_REMOVED lines=15> */
[----:B------:R-:W-:Y:S02]  /*0880*/  @P6 LOP3.LUT R3, R3, R26, RZ, 0x3c, !PT ;  /* 0x0000001a03036212 */ /* 0x000fe400078e3cff */
[----:B--2---:R-:W-:Y:S02]  /*0890*/  @P0 LOP3.LUT R7, R7, R20, RZ, 0x3c, !PT ;  /* 0x0000001407070212 */ /* 0x004fe400078e3cff */
[----:B----4-:R-:W-:Y:S02]  /*08a0*/  @P0 LOP3.LUT R3, R3, R24, RZ, 0x3c, !PT ;  /* 0x0000001803030212 */ /* 0x010fe400078e3cff */
[----:B---3--:R-:W-:Y:S02]  /*08b0*/  @P6 LOP3.LUT R5, R5, R18, RZ, 0x3c, !PT ;  /* 0x0000001205056212 */ /* 0x008fe400078e3cff */
[----:B------:R-:W-:Y:S02]  /*08c0*/  @P6 LOP3.LUT R4, R4, R19, RZ, 0x3c, !PT ;  /* 0x0000001304046212 */ /* 0x000fe400078e3cff */
[----:B------:R-:W-:-:S02]  /*08d0*/  @P6 LOP3.LUT R2, R2, R21, RZ, 0x3c, !PT ;  /* 0x0000001502026212 */ /* 0x000fc400078e3cff */
[----:B------:R-:W-:Y:S02]  /*08e0*/  @P0 LOP3.LUT R5, R5, R22, RZ, 0x3c, !PT ;  /* 0x0000001605050212 */ /* 0x000fe400078e3cff */
[----:B------:R-:W-:Y:S02]  /*08f0*/  @P0 LOP3.LUT R4, R4, R25, RZ, 0x3c, !PT ;  /* 0x0000001904040212 */ /* 0x000fe400078e3cff */
[----:B------:R-:W-:Y:S02]  /*0900*/  @P0 LOP3.LUT R2, R2, R27, RZ, 0x3c, !PT ;  /* 0x0000001b02020212 */ /* 0x000fe400078e3cff */
        /* <DEDUP_REMOVED lines=25> */
[----:B------:R-:W-:-:S03]  /*0aa0*/  @P1 LOP3.LUT R3, R3, R24, RZ, 0x3c, !PT ;  /* 0x0000001803031212 */ /* 0x000fc600078e3cff */
[----:B------:R-:W2:Y:S01]  /*0ab0*/  @P3 LDG.E R24, desc[UR8][R10.64+0xdc] ;  /* 0x0000dc080a183981 */ /* 0x000ea2000c1e1900 */
[----:B---3--:R-:W-:-:S03]  /*0ac0*/  @P1 LOP3.LUT R7, R7, R20, RZ, 0x3c, !PT ;  /* 0x0000001407071212 */ /* 0x008fc600078e3cff */
[----:B------:R-:W3:Y:S01]  /*0ad0*/  @P2 LDG.E R20, desc[UR8][R10.64+0xd0] ;  /* 0x0000d0080a142981 */ /* 0x000ee2000c1e1900 */
[----:B------:R-:W-:Y:S02]  /*0ae0*/  LOP3.LUT P0, RZ, R23, 0x8000, RZ, 0xc0, !PT ;  /* 0x0000800017ff7812 */ /* 0x000fe4000780c0ff */
[----:B------:R-:W-:Y:S01]  /*0af0*/  @P2 LOP3.LUT R7, R7, R26, RZ, 0x3c, !PT ;  /* 0x0000001a07072212 */ /* 0x000fe200078e3cff */
[----:B------:R-:W3:Y:S04]  /*0b00*/  @P3 LDG.E R23, desc[UR8][R10.64+0xe0] ;  /* 0x0000e0080a173981 */ /* 0x000ee8000c1e1900 */
[----:B------:R-:W3:Y:S01]  /*0b10*/  @P3 LDG.E R26, desc[UR8][R10.64+0xe4] ;  /* 0x0000e4080a1a3981 */ /* 0x000ee2000c1e1900 */
[----:B------:R-:W-:Y:S02]  /*0b20*/  @P1 LOP3.LUT R2, R2, R27, RZ, 0x3c, !PT ;  /* 0x0000001b02021212 */ /* 0x000fe400078e3cff */
[----:B----4-:R-:W-:-:S02]  /*0b30*/  @P2 LOP3.LUT R3, R3, R22, RZ, 0x3c, !PT ;  /* 0x0000001603032212 */ /* 0x010fc400078e3cff */
[----:B------:R-:W4:Y:S01]  /*0b40*/  @P4 LDG.E R22, desc[UR8][R10.64+0x100] ;  /* 0x000100080a164981 */ /* 0x000f22000c1e1900 */
[----:B------:R-:W-:Y:S02]  /*0b50*/  @P2 LOP3.LUT R4, R4, R19, RZ, 0x3c, !PT ;  /* 0x0000001304042212 */ /* 0x000fe400078e3cff */
[----:B------:R-:W-:Y:S01]  /*0b60*/  @P2 LOP3.LUT R2, R2, R21, RZ, 0x3c, !PT ;  /* 0x0000001502022212 */ /* 0x000fe200078e3cff */
[----:B------:R-:W4:Y:S04]  /*0b70*/  @P4 LDG.E R19, desc[UR8][R10.64+0xf4] ;  /* 0x0000f4080a134981 */ /* 0x000f28000c1e1900 */
[----:B------:R-:W4:Y:S01]  /*0b80*/  @P4 LDG.E R21, desc[UR8][R10.64+0xfc] ;  /* 0x0000fc080a154981 */ /* 0x000f22000c1e1900 */
[----:B------:R-:W-:-:S03]  /*0b90*/  @P3 LOP3.LUT R2, R2, R25, RZ, 0x3c, !PT ;  /* 0x0000001902023212 */ /* 0x000fc600078e3cff */
[----:B------:R-:W4:Y:S01]  /*0ba0*/  @P5 LDG.E R25, desc[UR8][R10.64+0x110] ;  /* 0x000110080a195981 */ /* 0x000f22000c1e1900 */
[----:B--2---:R-:W-:-:S03]  /*0bb0*/  @P3 LOP3.LUT R7, R7, R24, RZ, 0x3c, !PT ;  /* 0x0000001807073212 */ /* 0x004fc600078e3cff */
[----:B------:R-:W2:Y:S01]  /*0bc0*/  @P5 LDG.E R24, desc[UR8][R10.64+0x104] ;  /* 0x000104080a185981 */ /* 0x000ea2000c1e1900 */
[----:B---3--:R-:W-:Y:S02]  /*0bd0*/  @P2 LOP3.LUT R5, R5, R20, RZ, 0x3c, !PT ;  /* 0x0000001405052212 */ /* 0x008fe400078e3cff */
[----:B------:R-:W-:Y:S01]  /*0be0*/  @P4 LOP3.LUT R7, R7, R18, RZ, 0x3c, !PT ;  /* 0x0000001207074212 */ /* 0x000fe200078e3cff */
[----:B------:R-:W3:Y:S01]  /*0bf0*/  @P4 LDG.E R20, desc[UR8][R10.64+0xf8] ;  /* 0x0000f8080a144981 */ /* 0x000ee2000c1e1900 */
[----:B------:R-:W-:-:S03]  /*0c00*/  @P3 LOP3.LUT R4, R4, R23, RZ, 0x3c, !PT ;  /* 0x0000001704043212 */ /* 0x000fc600078e3cff */
[----:B------:R-:W3:Y:S01]  /*0c10*/  @P5 LDG.E R18, desc[UR8][R10.64+0x114] ;  /* 0x000114080a125981 */ /* 0x000ee2000c1e1900 */
[----:B------:R-:W-:-:S03]  /*0c20*/  @P3 LOP3.LUT R5, R5, R26, RZ, 0x3c, !PT ;  /* 0x0000001a05053212 */ /* 0x000fc600078e3cff */
[----:B------:R-:W3:Y:S04]  /*0c30*/  @P5 LDG.E R23, desc[UR8][R10.64+0x108] ;  /* 0x000108080a175981 */ /* 0x000ee8000c1e1900 */
[----:B------:R-:W3:Y:S01]  /*0c40*/  @P5 LDG.E R26, desc[UR8][R10.64+0x10c] ;  /* 0x00010c080a1a5981 */ /* 0x000ee2000c1e1900 */
[----:B------:R-:W-:Y:S02]  /*0c50*/  @P3 LOP3.LUT R3, R3, R28, RZ, 0x3c, !PT ;  /* 0x0000001c03033212 */ /* 0x000fe400078e3cff */
[----:B----4-:R-:W-:Y:S01]  /*0c60*/  @P4 LOP3.LUT R4, R4, R19, RZ, 0x3c, !PT ;  /* 0x0000001304044212 */ /* 0x010fe200078e3cff */
[----:B------:R-:W4:Y:S01]  /*0c70*/  @P0 LDG.E R28, desc[UR8][R10.64+0x13c] ;  /* 0x00013c080a1c0981 */ /* 0x000f22000c1e1900 */
[----:B------:R-:W-:Y:S02]  /*0c80*/  @P4 LOP3.LUT R3, R3, R22, RZ, 0x3c, !PT ;  /* 0x0000001603034212 */ /* 0x000fe400078e3cff */
[----:B------:R-:W-:Y:S01]  /*0c90*/  @P4 LOP3.LUT R2, R2, R21, RZ, 0x3c, !PT ;  /* 0x0000001502024212 */ /* 0x000fe200078e3cff */
[----:B------:R-:W4:Y:S04]  /*0ca0*/  @P6 LDG.E R19, desc[UR8][R10.64+0x11c] ;  /* 0x00011c080a136981 */ /* 0x000f28000c1e1900 */
[----:B------:R-:W4:Y:S01]  /*0cb0*/  @P6 LDG.E R22, desc[UR8][R10.64+0x120] ;  /* 0x000120080a166981 */ /* 0x000f22000c1e1900 */
[----:B------:R-:W-:-:S03]  /*0cc0*/  @P5 LOP3.LUT R2, R2, R25, RZ, 0x3c, !PT ;  /* 0x0000001902025212 */ /* 0x000fc600078e3cff */
[----:B------:R-:W4:Y:S04]  /*0cd0*/  @P6 LDG.E R21, desc[UR8][R10.64+0x124] ;  /* 0x000124080a156981 */ /* 0x000f28000c1e1900 */
[----:B------:R-:W4:Y:S01]  /*0ce0*/  @P0 LDG.E R25, desc[UR8][R10.64+0x138] ;  /* 0x000138080a190981 */ /* 0x000f22000c1e1900 */
[----:B--2---:R-:W-:-:S03]  /*0cf0*/  @P5 LOP3.LUT R7, R7, R24, RZ, 0x3c, !PT ;  /* 0x0000001807075212 */ /* 0x004fc600078e3cff */
[----:B------:R-:W2:Y:S01]  /*0d00*/  @P0 LDG.E R24, desc[UR8][R10.64+0x12c] ;  /* 0x00012c080a180981 */ /* 0x000ea2000c1e1900 */
[----:B---3--:R-:W-:-:S03]  /*0d10*/  @P4 LOP3.LUT R5, R5, R20, RZ, 0x3c, !PT ;  /* 0x0000001405054212 */ /* 0x008fc600078e3cff */
[----:B------:R-:W3:Y:S01]  /*0d20*/  @P6 LDG.E R20, desc[UR8][R10.64+0x118] ;  /* 0x000118080a146981 */ /* 0x000ee2000c1e1900 */
[----:B------:R-:W-:-:S03]  /*0d30*/  @P5 LOP3.LUT R3, R3, R18, RZ, 0x3c, !PT ;  /* 0x0000001203035212 */ /* 0x000fc600078e3cff */
[----:B------:R-:W2:Y:S01]  /*0d40*/  @P6 LDG.E R18, desc[UR8][R10.64+0x128] ;  /* 0x000128080a126981 */ /* 0x000ea2000c1e1900 */
[----:B------:R-:W-:-:S03]  /*0d50*/  @P5 LOP3.LUT R4, R4, R23, RZ, 0x3c, !PT ;  /* 0x0000001704045212 */ /* 0x000fc600078e3cff */
[----:B------:R-:W2:Y:S01]  /*0d60*/  @P0 LDG.E R23, desc[UR8][R10.64+0x130] ;  /* 0x000130080a170981 */ /* 0x000ea2000c1e1900 */
[----:B------:R-:W-:-:S03]  /*0d70*/  @P5 LOP3.LUT R5, R5, R26, RZ, 0x3c, !PT ;  /* 0x0000001a05055212 */ /* 0x000fc600078e3cff */
[----:B------:R-:W2:Y:S01]  /*0d80*/  @P0 LDG.E R26, desc[UR8][R10.64+0x134] ;  /* 0x000134080a1a0981 */ /* 0x000ea2000c1e1900 */
[----:B------:R-:W-:-:S05]  /*0d90*/  VIADD R17, R17, 0x10 ;  /* 0x0000001011117836 */ /* 0x000fca0000000000 */
[----:B------:R-:W-:Y:S02]  /*0da0*/  ISETP.NE.AND P1, PT, R17, 0x20, PT ;  /* 0x000000201100780c */ /* 0x000fe40003f25270 */
[----:B----4-:R-:W-:Y:S02]  /*0db0*/  @P6 LOP3.LUT R4, R4, R19, RZ, 0x3c, !PT ;  /* 0x0000001304046212 */ /* 0x010fe400078e3cff */
[----:B------:R-:W-:Y:S02]  /*0dc0*/  @P6 LOP3.LUT R5, R5, R22, RZ, 0x3c, !PT ;  /* 0x0000001605056212 */ /* 0x000fe400078e3cff */
[----:B------:R-:W-:-:S04]  /*0dd0*/  @P6 LOP3.LUT R2, R2, R21, RZ, 0x3c, !PT ;  /* 0x0000001502026212 */ /* 0x000fc800078e3cff */
[----:B------:R-:W-:Y:S02]  /*0de0*/  @P0 LOP3.LUT R2, R2, R25, RZ, 0x3c, !PT ;  /* 0x0000001902020212 */ /* 0x000fe400078e3cff */
[----:B---3--:R-:W-:Y:S02]  /*0df0*/  @P6 LOP3.LUT R7, R7, R20, RZ, 0x3c, !PT ;  /* 0x0000001407076212 */ /* 0x008fe400078e3cff */
[----:B--2---:R-:W-:Y:S02]  /*0e00*/  @P6 LOP3.LUT R3, R3, R18, RZ, 0x3c, !PT ;  /* 0x0000001203036212 */ /* 0x004fe400078e3cff */
[----:B------:R-:W-:Y:S02]  /*0e10*/  @P0 LOP3.LUT R7, R7, R24, RZ, 0x3c, !PT ;  /* 0x0000001807070212 */ /* 0x000fe400078e3cff */
[----:B------:R-:W-:Y:S02]  /*0e20*/  @P0 LOP3.LUT R4, R4, R23, RZ, 0x3c, !PT ;  /* 0x0000001704040212 */ /* 0x000fe400078e3cff */
[----:B------:R-:W-:-:S02]  /*0e30*/  @P0 LOP3.LUT R3, R3, R28, RZ, 0x3c, !PT ;  /* 0x0000001c03030212 */ /* 0x000fc400078e3cff */
[----:B------:R-:W-:Y:S01]  /*0e40*/  @P0 LOP3.LUT R5, R5, R26, RZ, 0x3c, !PT ;  /* 0x0000001a05050212 */ /* 0x000fe200078e3cff */
[----:B------:R-:W-:Y:S06]  /*0e50*/  @P1 BRA `(.L_x_41) ;  /* 0xfffffff400481947 */ /* 0x000fec000383ffff */
[----:B------:R-:W-:-:S05]  /*0e60*/  VIADD R15, R15, 0x1 ;  /* 0x000000010f0f7836 */ /* 0x000fca0000000000 */
[----:B------:R-:W-:-:S13]  /*0e70*/  ISETP.NE.AND P0, PT, R15, 0x5, PT ;  /* 0x000000050f00780c */ /* 0x000fda0003f05270 */
[----:B------:R-:W-:Y:S05]  /*0e80*/  @P0 BRA `(.L_x_42) ;  /* 0xfffffff400280947 */ /* 0x000fea000383ffff */
[----:B------:R-:W0:Y:S01]  /*0e90*/  LDC.64 R10, c[0x0][0x3a8] ;  /* 0x0000ea00ff0a7b82 */ /* 0x000e220000000a00 */
[----:B------:R-:W-:Y:S01]  /*0ea0*/  VIADD R14, R14, 0x1 ;  /* 0x000000010e0e7836 */ /* 0x000fe20000000000 */
[----:B------:R-:W-:-:S04]  /*0eb0*/  LOP3.LUT R15, R13, 0x3, RZ, 0xc0, !PT ;  /* 0x000000030d0f7812 */ /* 0x000fc800078ec0ff */
[----:B------:R-:W-:Y:S01]  /*0ec0*/  ISETP.GE.U32.AND P0, PT, R14, R15, PT ;  /* 0x0000000f0e00720c */ /* 0x000fe20003f06070 */
[----:B0-----:R-:W-:-:S05]  /*0ed0*/  IMAD.WIDE R10, R0, 0x30, R10 ;  /* 0x00000030000a7825 */ /* 0x001fca00078e020a */
[----:B------:R0:W-:Y:S04]  /*0ee0*/  STG.E desc[UR8][R10.64+0x4], R7 ;  /* 0x000004070a007986 */ /* 0x0001e8000c101908 */
[----:B------:R0:W-:Y:S04]  /*0ef0*/  STG.E.64 desc[UR8][R10.64+0x8], R4 ;  /* 0x000008040a007986 */ /* 0x0001e8000c101b08 */
[----:B------:R0:W-:Y:S01]  /*0f00*/  STG.E.64 desc[UR8][R10.64+0x10], R2 ;  /* 0x000010020a007986 */ /* 0x0001e2000c101b08 */
[----:B------:R-:W-:Y:S05]  /*0f10*/  @!P0 BRA `(.L_x_43) ;  /* 0xfffffff000f48947 */ /* 0x000fea000383ffff */
.L_x_40:
[----:B------:R-:W-:Y:S05]  /*0f20*/  BSYNC.RECONVERGENT B1 ;  /* 0x0000000000017941 */ /* 0x000fea0003800200 */
.L_x_39:
[C---:B------:R-:W-:Y:S01]  /*0f30*/  ISETP.GT.U32.AND P0, PT, R13.reuse, 0x3, PT ;  /* 0x000000030d00780c */ /* 0x040fe20003f04070 */
[----:B------:R-:W-:Y:S01]  /*0f40*/  VIADD R12, R12, 0x1 ;  /* 0x000000010c0c7836 */ /* 0x000fe20000000000 */
[--C-:B------:R-:W-:Y:S02]  /*0f50*/  SHF.R.U64 R13, R13, 0x2, R6.reuse ;  /* 0x000000020d0d7819 */ /* 0x100fe40000001206 */
[----:B------:R-:W-:Y:S02]  /*0f60*/  ISETP.GT.U32.AND.EX P0, PT, R6, RZ, PT, P0 ;  /* 0x000000ff0600720c */ /* 0x000fe40003f04100 */
[----:B------:R-:W-:-:S11]  /*0f70*/  SHF.R.U32.HI R6, RZ, 0x2, R6 ;  /* 0x00000002ff067819 */ /* 0x000fd60000011606 */
[----:B------:R-:W-:Y:S05]  /*0f80*/  @P0 BRA `(.L_x_44) ;  /* 0xfffffff000b80947 */ /* 0x000fea000383ffff */
.L_x_38:
[----:B------:R-:W-:Y:S05]  /*0f90*/  BSYNC.RECONVERGENT B0 ;  /* 0x0000000000007941 */ /* 0x000fea0003800200 */
.L_x_37:
[----:B0-----:R-:W0:Y:S01]  /*0fa0*/  LDC R13, c[0x0][0x3a0] ;  /* 0x0000e800ff0d7b82 */ /* 0x001e220000000800 */
[----:B------:R-:W-:Y:S01]  /*0fb0*/  SHF.R.U32.HI R6, RZ, 0x2, R7 ;  /* 0x00000002ff067819 */ /* 0x000fe20000011607 */
[----:B------:R-:W-:Y:S01]  /*0fc0*/  IMAD.SHL.U32 R11, R3, 0x10, RZ ;  /* 0x00000010030b7824 */ /* 0x000fe200078e00ff */
[----:B------:R-:W1:Y:S01]  /*0fd0*/  LDCU.64 UR4, c[0x0][0x3b0] ;  /* 0x00007600ff0477ac */ /* 0x000e620008000a00 */
[----:B------:R-:W-:Y:S01]  /*0fe0*/  IMAD.MOV.U32 R15, RZ, RZ, R2 ;  /* 0x000000ffff0f7224 */ /* 0x000fe200078e0002 */
[----:B------:R-:W-:Y:S01]  /*0ff0*/  LOP3.LUT R10, R6, R7, RZ, 0x3c, !PT ;  /* 0x00000007060a7212 */ /* 0x000fe200078e3cff */
[----:B------:R-:W-:Y:S01]  /*1000*/  IMAD.MOV.U32 R14, RZ, RZ, R5 ;  /* 0x000000ffff0e7224 */ /* 0x000fe200078e0005 */
[----:B------:R-:W2:Y:S01]  /*1010*/  LDCU.64 UR6, c[0x0][0x380] ;  /* 0x00007000ff0677ac */ /* 0x000ea20008000a00 */
[----:B------:R-:W3:Y:S02]  /*1020*/  LDC.64 R8, c[0x0][0x3a8] ;  /* 0x0000ea00ff087b82 */ /* 0x000ee40000000a00 */
[----:B------:R-:W-:-:S05]  /*1030*/  IMAD.SHL.U32 R12, R10, 0x2, RZ ;  /* 0x000000020a0c7824 */ /* 0x000fca00078e00ff */
[----:B------:R-:W-:Y:S01]  /*1040*/  LOP3.LUT R12, R10, R12, R11, 0x96, !PT ;  /* 0x0000000c0a0c7212 */ /* 0x000fe200078e960b */
[----:B------:R-:W4:Y:S01]  /*1050*/  LDC.64 R6, c[0x0][0x390] ;  /* 0x0000e400ff067b82 */ /* 0x000f220000000a00 */
[----:B0-----:R-:W-:-:S05]  /*1060*/  LOP3.LUT R13, R13, 0xaad26b49, RZ, 0x3c, !PT ;  /* 0xaad26b490d0d7812 */ /* 0x001fca00078e3cff */
[----:B------:R-:W-:Y:S02]  /*1070*/  IMAD R2, R13, 0x4182bed5, RZ ;  /* 0x4182bed50d027824 */ /* 0x000fe400078e02ff */
[----:B---3--:R-:W-:Y:S01]  /*1080*/  IMAD.WIDE R10, R0, 0x30, R8 ;  /* 0x00000030000a7825 */ /* 0x008fe200078e0208 */
[----:B------:R-:W-:-:S03]  /*1090*/  LOP3.LUT R9, R12, R3, RZ, 0x3c, !PT ;  /* 0x000000030c097212 */ /* 0x000fc600078e3cff */
[----:B------:R-:W-:Y:S01]  /*10a0*/  IMAD.MOV.U32 R8, RZ, RZ, R3 ;  /* 0x000000ffff087224 */ /* 0x000fe200078e0003 */
[----:B------:R-:W-:Y:S01]  /*10b0*/  STG.E.64 desc[UR8][R10.64+0x8], R14 ;  /* 0x0000080e0a007986 */ /* 0x000fe2000c101b08 */
[----:B------:R-:W-:Y:S02]  /*10c0*/  IMAD.MOV.U32 R3, RZ, RZ, R4 ;  /* 0x000000ffff037224 */ /* 0x000fe400078e0004 */
[----:B------:R-:W-:Y:S01]  /*10d0*/  VIADD R2, R2, 0xd9fc63dd ;  /* 0xd9fc63dd02027836 */ /* 0x000fe20000000000 */
[----:B------:R-:W-:Y:S04]  /*10e0*/  STG.E.64 desc[UR8][R10.64+0x10], R8 ;  /* 0x000010080a007986 */ /* 0x000fe8000c101b08 */
[----:B------:R-:W-:Y:S04]  /*10f0*/  STG.E.64 desc[UR8][R10.64+0x18], RZ ;  /* 0x000018ff0a007986 */ /* 0x000fe8000c101b08 */
[----:B------:R-:W-:Y:S04]  /*1100*/  STG.E desc[UR8][R10.64+0x20], RZ ;  /* 0x000020ff0a007986 */ /* 0x000fe8000c101908 */
[----:B------:R-:W-:Y:S04]  /*1110*/  STG.E.64 desc[UR8][R10.64+0x28], RZ ;  /* 0x000028ff0a007986 */ /* 0x000fe8000c101b08 */
[----:B------:R0:W-:Y:S04]  /*1120*/  STG.E.64 desc[UR8][R10.64], R2 ;  /* 0x000000020a007986 */ /* 0x0001e8000c101b08 */
[----:B----4-:R-:W3:Y:S01]  /*1130*/  LDG.E R13, desc[UR8][R6.64] ;  /* 0x00000008060d7981 */ /* 0x010ee2000c1e1900 */
[----:B-1----:R-:W1:Y:S01]  /*1140*/  I2F.U32.RP R12, UR4 ;  /* 0x00000004000c7d06 */ /* 0x002e620008209000 */
[----:B------:R-:W-:Y:S01]  /*1150*/  ISETP.NE.U32.AND P1, PT, RZ, UR4, PT ;  /* 0x00000004ff007c0c */ /* 0x000fe2000bf25070 */
[----:B------:R-:W-:Y:S01]  /*1160*/  BSSY.RECONVERGENT B0, `(.L_x_45) ;  /* 0x0000034000007945 */ /* 0x000fe20003800200 */
[----:B0-----:R-:W-:Y:S01]  /*1170*/  IMAD.IADD R2, R9, 0x1, R2 ;  /* 0x0000000109027824 */ /* 0x001fe200078e0202 */
[----:B------:R-:W-:-:S04]  /*1180*/  SHF.R.S32.HI R3, RZ, 0x1f, R0 ;  /* 0x0000001fff037819 */ /* 0x000fc80000011400 */
[----:B-1----:R-:W0:Y:S02]  /*1190*/  MUFU.RCP R12, R12 ;  /* 0x0000000c000c7308 */ /* 0x002e240000001000 */
[----:B0-----:R-:W-:-:S06]  /*11a0*/  VIADD R4, R12, 0xffffffe ;  /* 0x0ffffffe0c047836 */ /* 0x001fcc0000000000 */
[----:B------:R0:W1:Y:S02]  /*11b0*/  F2I.FTZ.U32.TRUNC.NTZ R5, R4 ;  /* 0x0000000400057305 */ /* 0x000064000021f000 */
[----:B0-----:R-:W-:Y:S02]  /*11c0*/  IMAD.MOV.U32 R4, RZ, RZ, RZ ;  /* 0x000000ffff047224 */ /* 0x001fe400078e00ff */
[----:B-1----:R-:W-:-:S04]  /*11d0*/  IMAD.MOV R15, RZ, RZ, -R5 ;  /* 0x000000ffff0f7224 */ /* 0x002fc800078e0a05 */
[----:B------:R-:W-:-:S04]  /*11e0*/  IMAD R15, R15, UR4, RZ ;  /* 0x000000040f0f7c24 */ /* 0x000fc8000f8e02ff */
[----:B------:R-:W-:-:S06]  /*11f0*/  IMAD.HI.U32 R5, R5, R15, R4 ;  /* 0x0000000f05057227 */ /* 0x000fcc00078e0004 */
[----:B------:R-:W-:-:S04]  /*1200*/  IMAD.HI.U32 R5, R5, R2, RZ ;  /* 0x0000000205057227 */ /* 0x000fc800078e00ff */
[----:B------:R-:W-:-:S04]  /*1210*/  IMAD.MOV R5, RZ, RZ, -R5 ;  /* 0x000000ffff057224 */ /* 0x000fc800078e0a05 */
[----:B------:R-:W-:Y:S01]  /*1220*/  IMAD R5, R5, UR4, R2 ;  /* 0x0000000405057c24 */ /* 0x000fe2000f8e0202 */
[----:B--2---:R-:W-:-:S04]  /*1230*/  LEA R2, P2, R0, UR6, 0x2 ;  /* 0x0000000600027c11 */ /* 0x004fc8000f8410ff */
[----:B------:R-:W-:Y:S02]  /*1240*/  ISETP.GE.U32.AND P0, PT, R5, UR4, PT ;  /* 0x0000000405007c0c */ /* 0x000fe4000bf06070 */
[----:B------:R-:W-:-:S11]  /*1250*/  LEA.HI.X R3, R0, UR7, R3, 0x2, P2 ;  /* 0x0000000700037c11 */ /* 0x000fd600090f1403 */
[----:B------:R-:W-:-:S05]  /*1260*/  @P0 VIADD R5, R5, -UR4 ;  /* 0x8000000405050c36 */ /* 0x000fca0008000000 */
[----:B------:R-:W-:-:S13]  /*1270*/  ISETP.GE.U32.AND P0, PT, R5, UR4, PT ;  /* 0x0000000405007c0c */ /* 0x000fda000bf06070 */
[----:B------:R-:W-:Y:S01]  /*1280*/  @P0 VIADD R5, R5, -UR4 ;  /* 0x8000000405050c36 */ /* 0x000fe20008000000 */
[----:B------:R-:W-:-:S05]  /*1290*/  @!P1 LOP3.LUT R5, RZ, UR4, RZ, 0x33, !PT ;  /* 0x00000004ff059c12 */ /* 0x000fca000f8e33ff */
[----:B------:R-:W-:Y:S01]  /*12a0*/  VIADD R5, R5, UR5 ;  /* 0x0000000505057c36 */ /* 0x000fe20008000000 */
[----:B---3--:R-:W-:-:S13]  /*12b0*/  ISETP.NE.AND P0, PT, R13, R0, PT ;  /* 0x000000000d00720c */ /* 0x008fda0003f05270 */
[----:B------:R-:W-:Y:S05]  /*12c0*/  @P0 BRA `(.L_x_46) ;  /* 0x0000000000740947 */ /* 0x000fea0003800000 */
[----:B------:R-:W-:Y:S01]  /*12d0*/  ISETP.GT.AND P0, PT, R5, 0x2, PT ;  /* 0x000000020500780c */ /* 0x000fe20003f04270 */
[----:B------:R-:W-:-:S12]  /*12e0*/  BSSY.RECONVERGENT B1, `(.L_x_47) ;  /* 0x0000018000017945 */ /* 0x000fd80003800200 */
[----:B------:R-:W-:Y:S05]  /*12f0*/  @P0 BRA `(.L_x_48) ;  /* 0x0000000000240947 */ /* 0x000fea0003800000 */
[----:B------:R-:W-:Y:S02]  /*1300*/  IMAD.MOV.U32 R4, RZ, RZ, -0x1 ;  /* 0xffffffffff047424 */ /* 0x000fe400078e00ff */
[----:B------:R-:W-:-:S03]  /*1310*/  IMAD.MOV.U32 R9, RZ, RZ, 0x9 ;  /* 0x00000009ff097424 */ /* 0x000fc600078e00ff */
[----:B------:R-:W-:-:S05]  /*1320*/  VIADDMNMX.U32 R4, R5, R4, 0x2, PT ;  /* 0x0000000205047446 */ /* 0x000fca0003800004 */
[----:B------:R-:W-:-:S04]  /*1330*/  IMAD.SHL.U32 R8, R4, 0x4, RZ ;  /* 0x0000000404087824 */ /* 0x000fc800078e00ff */
[----:B------:R-:W0:Y:S02]  /*1340*/  LDC R4, c[0x2][R8] ;  /* 0x0080000008047b82 */ /* 0x000e240000000800 */
[----:B0-----:R-:W-:-:S04]  /*1350*/  SHF.R.S32.HI R5, RZ, 0x1f, R4 ;  /* 0x0000001fff057819 */ /* 0x001fc80000011404 */
.L_x_110:
[----:B------:R-:W-:Y:S05]  /*1360*/  BRX R4 -0x1370                                    (*"BRANCH_TARGETS .L_x_49,.L_x_112,.L_x_113"*) ;  /* 0xffffffec04247949 */ /* 0x000fea000383ffff */
.L_x_112:
[----:B------:R-:W-:Y:S01]  /*1370*/  IMAD.MOV.U32 R9, RZ, RZ, 0xa ;  /* 0x0000000aff097424 */ /* 0x000fe200078e00ff */
[----:B------:R-:W-:Y:S06]  /*1380*/  BRA `(.L_x_49) ;  /* 0x0000000000347947 */ /* 0x000fec0003800000 */
.L_x_48:
[----:B------:R-:W-:-:S05]  /*1390*/  IMAD.MOV.U32 R4, RZ, RZ, -0x3 ;  /* 0xfffffffdff047424 */ /* 0x000fca00078e00ff */
[----:B------:R-:W-:-:S05]  /*13a0*/  VIADDMNMX.U32 R4, R5, R4, 0x3, PT ;  /* 0x0000000305047446 */ /* 0x000fca0003800004 */
[----:B------:R-:W-:-:S04]  /*13b0*/  IMAD.SHL.U32 R8, R4, 0x4, RZ ;  /* 0x0000000404087824 */ /* 0x000fc800078e00ff */
[----:B------:R-:W0:Y:S02]  /*13c0*/  LDC R4, c[0x2][R8+0xc] ;  /* 0x0080030008047b82 */ /* 0x000e240000000800 */
[----:B0-----:R-:W-:-:S04]  /*13d0*/  SHF.R.S32.HI R5, RZ, 0x1f, R4 ;  /* 0x0000001fff057819 */ /* 0x001fc80000011404 */
.L_x_114:
[----:B------:R-:W-:Y:S05]  /*13e0*/  BRX R4 -0x13f0                                    (*"BRANCH_TARGETS .L_x_115,.L_x_116,.L_x_117,.L_x_113"*) ;  /* 0xffffffec04047949 */ /* 0x000fea000383ffff */
.L_x_117:
[----:B------:R-:W-:Y:S01]  /*13f0*/  IMAD.MOV.U32 R9, RZ, RZ, 0xd ;  /* 0x0000000dff097424 */ /* 0x000fe200078e00ff */
[----:B------:R-:W-:Y:S06]  /*1400*/  BRA `(.L_x_49) ;  /* 0x0000000000147947 */ /* 0x000fec0003800000 */
.L_x_115:
[----:B------:R-:W-:Y:S01]  /*1410*/  IMAD.MOV.U32 R9, RZ, RZ, 0xb ;  /* 0x0000000bff097424 */ /* 0x000fe200078e00ff */
[----:B------:R-:W-:Y:S06]  /*1420*/  BRA `(.L_x_49) ;  /* 0x00000000000c7947 */ /* 0x000fec0003800000 */
.L_x_116:
[----:B------:R-:W-:Y:S01]  /*1430*/  IMAD.MOV.U32 R9, RZ, RZ, 0xc ;  /* 0x0000000cff097424 */ /* 0x000fe200078e00ff */
[----:B------:R-:W-:Y:S06]  /*1440*/  BRA `(.L_x_49) ;  /* 0x0000000000047947 */ /* 0x000fec0003800000 */
.L_x_113:
[----:B------:R-:W-:-:S07]  /*1450*/  IMAD.MOV.U32 R9, RZ, RZ, 0xe ;  /* 0x0000000eff097424 */ /* 0x000fce00078e00ff */
.L_x_49:
[----:B------:R-:W-:Y:S05]  /*1460*/  BSYNC.RECONVERGENT B1 ;  /* 0x0000000000017941 */ /* 0x000fea0003800200 */
.L_x_47:
[----:B------:R-:W-:Y:S01]  /*1470*/  IMAD.MOV.U32 R5, RZ, RZ, -0x1 ;  /* 0xffffffffff057424 */ /* 0x000fe200078e00ff */
[----:B------:R0:W-:Y:S04]  /*1480*/  STG.E desc[UR8][R2.64], R9 ;  /* 0x0000000902007986 */ /* 0x0001e8000c101908 */
[----:B------:R0:W-:Y:S02]  /*1490*/  STG.E desc[UR8][R6.64], R5 ;  /* 0x0000000506007986 */ /* 0x0001e4000c101908 */
.L_x_46:
[----:B------:R-:W-:Y:S05]  /*14a0*/  BSYNC.RECONVERGENT B0 ;  /* 0x0000000000007941 */ /* 0x000fea0003800200 */
.L_x_45:
[----:B------:R-:W1:Y:S01]  /*14b0*/  LDCU.64 UR4, c[0x0][0x388] ;  /* 0x00007100ff0477ac */ /* 0x000e620008000a00 */
[----:B------:R-:W-:Y:S02]  /*14c0*/  PLOP3.LUT P0, PT, PT, PT, PT, 0x80, 0x8 ;  /* 0x000000000008781c */ /* 0x000fe40003f0f070 */
[----:B0-----:R-:W-:Y:S01]  /*14d0*/  CS2R R4, SRZ ;  /* 0x0000000000047805 */ /* 0x001fe2000001ff00 */
[----:B-1----:R-:W-:-:S04]  /*14e0*/  UIMAD UR4, UR5, UR4, URZ ;  /* 0x00000004050472a4 */ /* 0x002fc8000f8e02ff */
[----:B------:R-:W-:-:S09]  /*14f0*/  UISETP.GE.AND UP0, UPT, UR4, 0x2, UPT ;  /* 0x000000020400788c */ /* 0x000fd2000bf06270 */
[----:B------:R-:W-:Y:S05]  /*1500*/  BRA.U !UP0, `(.L_x_50) ;  /* 0x0000000908a07547 */ /* 0x000fea000b800000 */
[----:B------:R-:W-:Y:S01]  /*1510*/  UIADD3 UR5, UPT, UPT, UR4, -0x2, URZ ;  /* 0xfffffffe04057890 */ /* 0x000fe2000fffe0ff */
[----:B------:R-:W-:Y:S01]  /*1520*/  PRMT R5, RZ, 0x7610, R5 ;  /* 0x00007610ff057816 */ /* 0x000fe20000000005 */
[----:B------:R-:W-:Y:S01]  /*1530*/  IMAD.MOV.U32 R7, RZ, RZ, 0x1 ;  /* 0x00000001ff077424 */ /* 0x000fe200078e00ff */
[----:B------:R-:W-:Y:S02]  /*1540*/  UIADD3 UR4, UPT, UPT, UR4, -0x1, URZ ;  /* 0xffffffff04047890 */ /* 0x000fe4000fffe0ff */
[----:B------:R-:W-:-:S09]  /*1550*/  UISETP.GE.U32.AND UP0, UPT, UR5, 0xf, UPT ;  /* 0x0000000f0500788c */ /* 0x000fd2000bf06070 */
[----:B------:R-:W-:Y:S05]  /*1560*/  BRA.U !UP0, `(.L_x_51) ;  /* 0x0000000508387547 */ /* 0x000fea000b800000 */
[----:B------:R-:W0:Y:S01]  /*1570*/  LDCU.64 UR6, c[0x0][0x390] ;  /* 0x00007200ff0677ac */ /* 0x000e220008000a00 */
[----:B------:R-:W-:Y:S01]  /*1580*/  PRMT R5, RZ, 0x7610, R5 ;  /* 0x00007610ff057816 */ /* 0x000fe20000000005 */
[----:B------:R-:W-:Y:S01]  /*1590*/  IMAD.MOV.U32 R8, RZ, RZ, RZ ;  /* 0x000000ffff087224 */ /* 0x000fe200078e00ff */
[----:B0-----:R-:W-:-:S04]  /*15a0*/  UIADD3 UR5, UP0, UPT, UR6, 0x20, URZ ;  /* 0x0000002006057890 */ /* 0x001fc8000ff1e0ff */
[----:B------:R-:W-:Y:S02]  /*15b0*/  UIADD3.X UR6, UPT, UPT, URZ, UR7, URZ, UP0, !UPT ;  /* 0x00000007ff067290 */ /* 0x000fe400087fe4ff */
[----:B------:R-:W-:Y:S01]  /*15c0*/  IMAD.U32 R6, RZ, RZ, UR5 ;  /* 0x00000005ff067e24 */ /* 0x000fe2000f8e00ff */
[----:B------:R-:W-:-:S03]  /*15d0*/  ULOP3.LUT UR7, UR4, 0xfffffff0, URZ, 0xc0, !UPT ;  /* 0xfffffff004077892 */ /* 0x000fc6000f8ec0ff */
[----:B------:R-:W-:-:S09]  /*15e0*/  IMAD.U32 R7, RZ, RZ, UR6 ;  /* 0x00000006ff077e24 */ /* 0x000fd2000f8e00ff */
.L_x_52:
[----:B------:R-:W2:Y:S04]  /*15f0*/  LDG.E R23, desc[UR8][R6.64+-0x1c] ;  /* 0xffffe40806177981 */ /* 0x000ea8000c1e1900 */
[----:B------:R-:W3:Y:S04]  /*1600*/  LDG.E R25, desc[UR8][R6.64+-0x18] ;  /* 0xffffe80806197981 */ /* 0x000ee8000c1e1900 */
[----:B------:R-:W4:Y:S04]  /*1610*/  LDG.E R27, desc[UR8][R6.64+-0x14] ;  /* 0xffffec08061b7981 */ /* 0x000f28000c1e1900 */
[----:B------:R-:W5:Y:S04]  /*1620*/  LDG.E R29, desc[UR8][R6.64+-0x10] ;  /* 0xfffff008061d7981 */ /* 0x000f68000c1e1900 */
        /* <DEDUP_REMOVED lines=11> */
[----:B------:R-:W5:Y:S01]  /*16e0*/  LDG.E R9, desc[UR8][R6.64+0x20] ;  /* 0x0000200806097981 */ /* 0x000f62000c1e1900 */
[----:B--2---:R-:W-:-:S02]  /*16f0*/  ISETP.NE.AND P0, PT, R23, R0, PT ;  /* 0x000000001700720c */ /* 0x004fc40003f05270 */
[-C--:B---3--:R-:W-:Y:S02]  /*1700*/  ISETP.NE.AND P1, PT, R25, R0.reuse, PT ;  /* 0x000000001900720c */ /* 0x088fe40003f25270 */
[----:B------:R-:W-:Y:S02]  /*1710*/  SEL R5, R5, 0x1, P0 ;  /* 0x0000000105057807 */ /* 0x000fe40000000000 */
[-C--:B----4-:R-:W-:Y:S02]  /*1720*/  ISETP.NE.AND P5, PT, R27, R0.reuse, PT ;  /* 0x000000001b00720c */ /* 0x090fe40003fa5270 */
[----:B------:R-:W-:Y:S02]  /*1730*/  SEL R5, R5, 0x1, P1 ;  /* 0x0000000105057807 */ /* 0x000fe40000800000 */
[----:B-----5:R-:W-:-:S03]  /*1740*/  ISETP.NE.AND P2, PT, R29, R0, PT ;  /* 0x000000001d00720c */ /* 0x020fc60003f45270 */
[----:B------:R-:W-:Y:S01]  /*1750*/  @!P0 VIADD R4, R8, 0x1 ;  /* 0x0000000108048836 */ /* 0x000fe20000000000 */
[----:B------:R-:W-:Y:S02]  /*1760*/  SEL R5, R5, 0x1, P5 ;  /* 0x0000000105057807 */ /* 0x000fe40002800000 */
[-C--:B------:R-:W-:Y:S01]  /*1770*/  ISETP.NE.AND P3, PT, R10, R0.reuse, PT ;  /* 0x000000000a00720c */ /* 0x080fe20003f65270 */
[----:B------:R-:W-:Y:S01]  /*1780*/  @!P1 VIADD R4, R8, 0x2 ;  /* 0x0000000208049836 */ /* 0x000fe20000000000 */
[----:B------:R-:W-:Y:S02]  /*1790*/  SEL R5, R5, 0x1, P2 ;  /* 0x0000000105057807 */ /* 0x000fe40001000000 */
[-C--:B------:R-:W-:Y:S01]  /*17a0*/  ISETP.NE.AND P4, PT, R12, R0.reuse, PT ;  /* 0x000000000c00720c */ /* 0x080fe20003f85270 */
[----:B------:R-:W-:Y:S01]  /*17b0*/  @!P5 VIADD R4, R8, 0x3 ;  /* 0x000000030804d836 */ /* 0x000fe20000000000 */
[----:B------:R-:W-:Y:S02]  /*17c0*/  SEL R5, R5, 0x1, P3 ;  /* 0x0000000105057807 */ /* 0x000fe40001800000 */
[----:B------:R-:W-:Y:S01]  /*17d0*/  ISETP.NE.AND P1, PT, R14, R0, PT ;  /* 0x000000000e00720c */ /* 0x000fe20003f25270 */
[----:B------:R-:W-:Y:S01]  /*17e0*/  @!P2 VIADD R4, R8, 0x4 ;  /* 0x000000040804a836 */ /* 0x000fe20000000000 */
[----:B------:R-:W-:-:S02]  /*17f0*/  SEL R5, R5, 0x1, P4 ;  /* 0x0000000105057807 */ /* 0x000fc40002000000 */
[-C--:B------:R-:W-:Y:S01]  /*1800*/  ISETP.NE.AND P0, PT, R16, R0.reuse, PT ;  /* 0x000000001000720c */ /* 0x080fe20003f05270 */
[----:B------:R-:W-:Y:S01]  /*1810*/  @!P3 VIADD R4, R8, 0x5 ;  /* 0x000000050804b836 */ /* 0x000fe20000000000 */
[----:B------:R-:W-:Y:S02]  /*1820*/  SEL R5, R5, 0x1, P1 ;  /* 0x0000000105057807 */ /* 0x000fe40000800000 */
[-C--:B------:R-:W-:Y:S01]  /*1830*/  ISETP.NE.AND P2, PT, R18, R0.reuse, PT ;  /* 0x000000001200720c */ /* 0x080fe20003f45270 */
[C---:B------:R-:W-:Y:S01]  /*1840*/  @!P4 VIADD R4, R8.reuse, 0x6 ;  /* 0x000000060804c836 */ /* 0x040fe20000000000 */
[----:B------:R-:W-:Y:S02]  /*1850*/  SEL R5, R5, 0x1, P0 ;  /* 0x0000000105057807 */ /* 0x000fe40000000000 */
[----:B------:R-:W-:Y:S01]  /*1860*/  ISETP.NE.AND P3, PT, R21, R0, PT ;  /* 0x000000001500720c */ /* 0x000fe20003f65270 */
[----:B------:R-:W-:Y:S01]  /*1870*/  @!P1 VIADD R4, R8, 0x7 ;  /* 0x0000000708049836 */ /* 0x000fe20000000000 */
[----:B------:R-:W-:-:S02]  /*1880*/  SEL R5, R5, 0x1, P2 ;  /* 0x0000000105057807 */ /* 0x000fc40001000000 */
[-C--:B------:R-:W-:Y:S01]  /*1890*/  ISETP.NE.AND P4, PT, R19, R0.reuse, PT ;  /* 0x000000001300720c */ /* 0x080fe20003f85270 */
[C---:B------:R-:W-:Y:S01]  /*18a0*/  @!P0 VIADD R4, R8.reuse, 0x8 ;  /* 0x0000000808048836 */ /* 0x040fe20000000000 */
        /* <DEDUP_REMOVED lines=10> */
[----:B------:R-:W-:Y:S01]  /*1950*/  ISETP.NE.AND P3, PT, R11, R0, PT ;  /* 0x000000000b00720c */ /* 0x000fe20003f65270 */
[----:B------:R-:W-:Y:S01]  /*1960*/  @!P1 VIADD R4, R8, 0xc ;  /* 0x0000000c08049836 */ /* 0x000fe20000000000 */
[----:B------:R-:W-:-:S03]  /*1970*/  SEL R5, R5, 0x1, P2 ;  /* 0x0000000105057807 */ /* 0x000fc60001000000 */
[C---:B------:R-:W-:Y:S01]  /*1980*/  @!P0 VIADD R4, R8.reuse, 0xd ;  /* 0x0000000d08048836 */ /* 0x040fe20000000000 */
[----:B------:R-:W-:Y:S02]  /*1990*/  ISETP.NE.AND P0, PT, R9, R0, PT ;  /* 0x000000000900720c */ /* 0x000fe40003f05270 */
[----:B------:R-:W-:Y:S01]  /*19a0*/  SEL R5, R5, 0x1, P3 ;  /* 0x0000000105057807 */ /* 0x000fe20001800000 */
[----:B------:R-:W-:Y:S01]  /*19b0*/  @!P2 VIADD R4, R8, 0xe ;  /* 0x0000000e0804a836 */ /* 0x000fe20000000000 */
[----:B------:R-:W-:Y:S02]  /*19c0*/  IADD3 R6, P2, PT, R6, 0x40, RZ ;  /* 0x0000004006067810 */ /* 0x000fe40007f5e0ff */
[----:B------:R-:W-:Y:S01]  /*19d0*/  SEL R5, R5, 0x1, P0 ;  /* 0x0000000105057807 */ /* 0x000fe20000000000 */
[C---:B------:R-:W-:Y:S02]  /*19e0*/  @!P3 VIADD R4, R8.reuse, 0xf ;  /* 0x0000000f0804b836 */ /* 0x040fe40000000000 */
[----:B------:R-:W-:-:S02]  /*19f0*/  VIADD R8, R8, 0x10 ;  /* 0x0000001008087836 */ /* 0x000fc40000000000 */
[----:B------:R-:W-:-:S03]  /*1a00*/  IMAD.X R7, RZ, RZ, R7, P2 ;  /* 0x000000ffff077224 */ /* 0x000fc600010e0607 */
[C---:B------:R-:W-:Y:S02]  /*1a10*/  ISETP.NE.AND P1, PT, R8.reuse, UR7, PT ;  /* 0x0000000708007c0c */ /* 0x040fe4000bf25270 */
[----:B------:R-:W-:-:S11]  /*1a20*/  SEL R4, R8, R4, !P0 ;  /* 0x0000000408047207 */ /* 0x000fd60004000000 */
[----:B------:R-:W-:Y:S05]  /*1a30*/  @P1 BRA `(.L_x_52) ;  /* 0xfffffff800ec1947 */ /* 0x000fea000383ffff */
[----:B------:R-:W-:-:S07]  /*1a40*/  VIADD R7, R8, 0x1 ;  /* 0x0000000108077836 */ /* 0x000fce0000000000 */
.L_x_51:
[----:B------:R-:W-:-:S09]  /*1a50*/  ULOP3.LUT UP0, UR5, UR4, 0xf, URZ, 0xc0, !UPT ;  /* 0x0000000f04057892 */ /* 0x000fd2000f80c0ff */
[----:B------:R-:W-:Y:S05]  /*1a60*/  BRA.U !UP0, `(.L_x_53) ;  /* 0x00000005083c7547 */ /* 0x000fea000b800000 */
[----:B------:R-:W-:Y:S02]  /*1a70*/  UISETP.GE.U32.AND UP0, UPT, UR5, 0x8, UPT ;  /* 0x000000080500788c */ /* 0x000fe4000bf06070 */
[----:B------:R-:W-:-:S04]  /*1a80*/  ULOP3.LUT UR6, UR4, 0x7, URZ, 0xc0, !UPT ;  /* 0x0000000704067892 */ /* 0x000fc8000f8ec0ff */
[----:B------:R-:W-:-:S03]  /*1a90*/  UISETP.NE.AND UP1, UPT, UR6, URZ, UPT ;  /* 0x000000ff0600728c */ /* 0x000fc6000bf25270 */
[----:B------:R-:W-:Y:S08]  /*1aa0*/  BRA.U !UP0, `(.L_x_54) ;  /* 0x00000001088c7547 */ /* 0x000ff0000b800000 */
[----:B------:R-:W0:Y:S02]  /*1ab0*/  LDC.64 R8, c[0x0][0x390] ;  /* 0x0000e400ff087b82 */ /* 0x000e240000000a00 */
[----:B0-----:R-:W-:-:S05]  /*1ac0*/  IMAD.WIDE.U32 R8, R7, 0x4, R8 ;  /* 0x0000000407087825 */ /* 0x001fca00078e0008 */
[----:B------:R-:W2:Y:S04]  /*1ad0*/  LDG.E R11, desc[UR8][R8.64] ;  /* 0x00000008080b7981 */ /* 0x000ea8000c1e1900 */
[----:B------:R-:W3:Y:S04]  /*1ae0*/  LDG.E R13, desc[UR8][R8.64+0x4] ;  /* 0x00000408080d7981 */ /* 0x000ee8000c1e1900 */
[----:B------:R-:W4:Y:S04]  /*1af0*/  LDG.E R15, desc[UR8][R8.64+0x8] ;  /* 0x00000808080f7981 */ /* 0x000f28000c1e1900 */
        /* <DEDUP_REMOVED lines=9> */
[----:B-----5:R-:W-:Y:S02]  /*1b90*/  ISETP.NE.AND P3, PT, R17, R0, PT ;  /* 0x000000001100720c */ /* 0x020fe40003f65270 */
[----:B------:R-:W-:Y:S02]  /*1ba0*/  SEL R5, R5, 0x1, P1 ;  /* 0x0000000105057807 */ /* 0x000fe40000800000 */
[----:B------:R-:W-:-:S02]  /*1bb0*/  SEL R4, R7, R4, !P0 ;  /* 0x0000000407047207 */ /* 0x000fc40004000000 */
[----:B------:R-:W-:Y:S01]  /*1bc0*/  SEL R5, R5, 0x1, P2 ;  /* 0x0000000105057807 */ /* 0x000fe20001000000 */
[----:B------:R-:W-:Y:S01]  /*1bd0*/  @!P1 VIADD R4, R7, 0x1 ;  /* 0x0000000107049836 */ /* 0x000fe20000000000 */
[----:B------:R-:W-:-:S03]  /*1be0*/  ISETP.NE.AND P0, PT, R19, R0, PT ;  /* 0x000000001300720c */ /* 0x000fc60003f05270 */
[----:B------:R-:W-:Y:S01]  /*1bf0*/  @!P2 VIADD R4, R7, 0x2 ;  /* 0x000000020704a836 */ /* 0x000fe20000000000 */
[-C--:B------:R-:W-:Y:S02]  /*1c00*/  ISETP.NE.AND P1, PT, R21, R0.reuse, PT ;  /* 0x000000001500720c */ /* 0x080fe40003f25270 */
[----:B------:R-:W-:Y:S01]  /*1c10*/  SEL R5, R5, 0x1, P3 ;  /* 0x0000000105057807 */ /* 0x000fe20001800000 */
[----:B------:R-:W-:Y:S01]  /*1c20*/  @!P3 VIADD R4, R7, 0x3 ;  /* 0x000000030704b836 */ /* 0x000fe20000000000 */
[-C--:B------:R-:W-:Y:S02]  /*1c30*/  ISETP.NE.AND P2, PT, R23, R0.reuse, PT ;  /* 0x000000001700720c */ /* 0x080fe40003f45270 */
[----:B------:R-:W-:Y:S02]  /*1c40*/  ISETP.NE.AND P3, PT, R25, R0, PT ;  /* 0x000000001900720c */ /* 0x000fe40003f65270 */
[----:B------:R-:W-:-:S04]  /*1c50*/  SEL R5, R5, 0x1, P0 ;  /* 0x0000000105057807 */ /* 0x000fc80000000000 */
[----:B------:R-:W-:Y:S01]  /*1c60*/  SEL R5, R5, 0x1, P1 ;  /* 0x0000000105057807 */ /* 0x000fe20000800000 */
[C---:B------:R-:W-:Y:S02]  /*1c70*/  @!P0 VIADD R4, R7.reuse, 0x4 ;  /* 0x0000000407048836 */ /* 0x040fe40000000000 */
[----:B------:R-:W-:Y:S01]  /*1c80*/  @!P1 VIADD R4, R7, 0x5 ;  /* 0x0000000507049836 */ /* 0x000fe20000000000 */
[----:B------:R-:W-:Y:S01]  /*1c90*/  SEL R5, R5, 0x1, P2 ;  /* 0x0000000105057807 */ /* 0x000fe20001000000 */
[C---:B------:R-:W-:Y:S02]  /*1ca0*/  @!P2 VIADD R4, R7.reuse, 0x6 ;  /* 0x000000060704a836 */ /* 0x040fe40000000000 */
[----:B------:R-:W-:Y:S01]  /*1cb0*/  @!P3 VIADD R4, R7, 0x7 ;  /* 0x000000070704b836 */ /* 0x000fe20000000000 */
[----:B------:R-:W-:Y:S01]  /*1cc0*/  SEL R5, R5, 0x1, P3 ;  /* 0x0000000105057807 */ /* 0x000fe20001800000 */
[----:B------:R-:W-:-:S07]  /*1cd0*/  VIADD R7, R7, 0x8 ;  /* 0x0000000807077836 */ /* 0x000fce0000000000 */
.L_x_54:
        /* <DEDUP_REMOVED lines=10> */
[----:B------:R-:W5:Y:S01]  /*1d80*/  LDG.E R17, desc[UR8][R8.64+0xc] ;  /* 0x00000c0808117981 */ /* 0x000f62000c1e1900 */
[----:B--2---:R-:W-:-:S02]  /*1d90*/  ISETP.NE.AND P1, PT, R13, R0, PT ;  /* 0x000000000d00720c */ /* 0x004fc40003f25270 */
[-C--:B---3--:R-:W-:Y:S02]  /*1da0*/  ISETP.NE.AND P0, PT, R11, R0.reuse, PT ;  /* 0x000000000b00720c */ /* 0x088fe40003f05270 */
[-C--:B----4-:R-:W-:Y:S02]  /*1db0*/  ISETP.NE.AND P2, PT, R15, R0.reuse, PT ;  /* 0x000000000f00720c */ /* 0x090fe40003f45270 */
[----:B------:R-:W-:Y:S02]  /*1dc0*/  SEL R5, R5, 0x1, P0 ;  /* 0x0000000105057807 */ /* 0x000fe40000000000 */
[----:B-----5:R-:W-:Y:S02]  /*1dd0*/  ISETP.NE.AND P3, PT, R17, R0, PT ;  /* 0x000000001100720c */ /* 0x020fe40003f65270 */
[----:B------:R-:W-:Y:S02]  /*1de0*/  SEL R5, R5, 0x1, P1 ;  /* 0x0000000105057807 */ /* 0x000fe40000800000 */
[C---:B------:R-:W-:Y:S01]  /*1df0*/  SEL R4, R7.reuse, R4, !P0 ;  /* 0x0000000407047207 */ /* 0x040fe20004000000 */
[----:B------:R-:W-:Y:S01]  /*1e00*/  @!P1 VIADD R4, R7, 0x1 ;  /* 0x0000000107049836 */ /* 0x000fe20000000000 */
[----:B------:R-:W-:-:S03]  /*1e10*/  SEL R5, R5, 0x1, P2 ;  /* 0x0000000105057807 */ /* 0x000fc60001000000 */
[----:B------:R-:W-:Y:S01]  /*1e20*/  @!P2 VIADD R4, R7, 0x2 ;  /* 0x000000020704a836 */ /* 0x000fe20000000000 */
[----:B------:R-:W-:-:S03]  /*1e30*/  SEL R5, R5, 0x1, P3 ;  /* 0x0000000105057807 */ /* 0x000fc60001800000 */
[C---:B------:R-:W-:Y:S02]  /*1e40*/  @!P3 VIADD R4, R7.reuse, 0x3 ;  /* 0x000000030704b836 */ /* 0x040fe40000000000 */
[----:B------:R-:W-:-:S07]  /*1e50*/  VIADD R7, R7, 0x4 ;  /* 0x0000000407077836 */ /* 0x000fce0000000000 */
.L_x_55:
[----:B------:R-:W-:Y:S05]  /*1e60*/  BRA.U !UP1, `(.L_x_53) ;  /* 0x00000001093c7547 */ /* 0x000fea000b800000 */
[----:B------:R-:W0:Y:S01]  /*1e70*/  LDC.64 R8, c[0x0][0x390] ;  /* 0x0000e400ff087b82 */ /* 0x000e220000000a00 */
[----:B------:R-:W-:Y:S01]  /*1e80*/  UIADD3 UR4, UPT, UPT, -UR4, URZ, URZ ;  /* 0x000000ff04047290 */ /* 0x000fe2000fffe1ff */
[----:B0-----:R-:W-:-:S04]  /*1e90*/  IMAD.WIDE.U32 R8, R7, 0x4, R8 ;  /* 0x0000000407087825 */ /* 0x001fc800078e0008 */
[----:B------:R-:W-:-:S07]  /*1ea0*/  IMAD.MOV.U32 R11, RZ, RZ, R9 ;  /* 0x000000ffff0b7224 */ /* 0x000fce00078e0009 */
.L_x_56:
[----:B------:R-:W-:-:S06]  /*1eb0*/  IMAD.MOV.U32 R9, RZ, RZ, R11 ;  /* 0x000000ffff097224 */ /* 0x000fcc00078e000b */
[----:B------:R0:W2:Y:S01]  /*1ec0*/  LDG.E R9, desc[UR8][R8.64] ;  /* 0x0000000808097981 */ /* 0x0000a2000c1e1900 */
[----:B------:R-:W-:-:S04]  /*1ed0*/  UIADD3 UR4, UPT, UPT, UR4, 0x1, URZ ;  /* 0x0000000104047890 */ /* 0x000fc8000fffe0ff */
[----:B------:R-:W-:Y:S01]  /*1ee0*/  UISETP.NE.AND UP0, UPT, UR4, URZ, UPT ;  /* 0x000000ff0400728c */ /* 0x000fe2000bf05270 */
[----:B0-----:R-:W-:-:S05]  /*1ef0*/  IADD3 R8, P1, PT, R8, 0x4, RZ ;  /* 0x0000000408087810 */ /* 0x001fca0007f3e0ff */
[----:B------:R-:W-:Y:S01]  /*1f00*/  IMAD.X R11, RZ, RZ, R11, P1 ;  /* 0x000000ffff0b7224 */ /* 0x000fe200008e060b */
[----:B--2---:R-:W-:-:S04]  /*1f10*/  ISETP.NE.AND P0, PT, R9, R0, PT ;  /* 0x000000000900720c */ /* 0x004fc80003f05270 */
[C---:B------:R-:W-:Y:S01]  /*1f20*/  SEL R4, R7.reuse, R4, !P0 ;  /* 0x0000000407047207 */ /* 0x040fe20004000000 */
[----:B------:R-:W-:Y:S01]  /*1f30*/  VIADD R7, R7, 0x1 ;  /* 0x0000000107077836 */ /* 0x000fe20000000000 */
[----:B------:R-:W-:Y:S01]  /*1f40*/  SEL R5, R5, 0x1, P0 ;  /* 0x0000000105057807 */ /* 0x000fe20000000000 */
[----:B------:R-:W-:Y:S06]  /*1f50*/  BRA.U UP0, `(.L_x_56) ;  /* 0xfffffffd00d47547 */ /* 0x000fec000b83ffff */
.L_x_53:
[----:B------:R-:W-:Y:S02]  /*1f60*/  LOP3.LUT P0, RZ, R5, 0xff, RZ, 0xc0, !PT ;  /* 0x000000ff05ff7812 */ /* 0x000fe4000780c0ff */
[----:B------:R-:W-:Y:S02]  /*1f70*/  SHF.R.S32.HI R5, RZ, 0x1f, R4 ;  /* 0x0000001fff057819 */ /* 0x000fe40000011404 */
[----:B------:R-:W-:-:S13]  /*1f80*/  PLOP3.LUT P0, PT, P0, PT, PT, 0x8, 0x80 ;  /* 0x000000000080781c */ /* 0x000fda000070e170 */
.L_x_50:
[----:B------:R-:W-:Y:S05]  /*1f90*/  @P0 EXIT ;  /* 0x000000000000094d */ /* 0x000fea0003800000 */
[----:B------:R-:W0:Y:S01]  /*1fa0*/  LDCU.64 UR4, c[0x0][0x390] ;  /* 0x00007200ff0477ac */ /* 0x000e220008000a00 */
[----:B------:R-:W-:-:S05]  /*1fb0*/  IMAD.MOV.U32 R9, RZ, RZ, -0x1 ;  /* 0xffffffffff097424 */ /* 0x000fca00078e00ff */
[----:B------:R-:W-:Y:S01]  /*1fc0*/  STG.E desc[UR8][R2.64], R9 ;  /* 0x0000000902007986 */ /* 0x000fe2000c101908 */
[----:B0-----:R-:W-:-:S04]  /*1fd0*/  LEA R6, P0, R4, UR4, 0x2 ;  /* 0x0000000404067c11 */ /* 0x001fc8000f8010ff */
[----:B------:R-:W-:-:S05]  /*1fe0*/  LEA.HI.X R7, R4, UR5, R5, 0x2, P0 ;  /* 0x0000000504077c11 */ /* 0x000fca00080f1405 */
[----:B------:R-:W-:Y:S01]  /*1ff0*/  STG.E desc[UR8][R6.64], R9 ;  /* 0x0000000906007986 */ /* 0x000fe2000c101908 */
[----:B------:R-:W-:Y:S05]  /*2000*/  EXIT ;  /* 0x000000000000794d */ /* 0x000fea0003800000 */
.L_x_57:
        /* <DEDUP_REMOVED lines=15> */
.L_x_124:


//--------------------- .text._Z9eliminar6PiiiS_ii --------------------------
	.section	.text._Z9eliminar6PiiiS_ii,"ax",@progbits
	.align	128
        .global         _Z9eliminar6PiiiS_ii
        .type           _Z9eliminar6PiiiS_ii,@function
        .size           _Z9eliminar6PiiiS_ii,(.L_x_125 - _Z9eliminar6PiiiS_ii)
        .other          _Z9eliminar6PiiiS_ii,@"STO_CUDA_ENTRY STV_DEFAULT"
_Z9eliminar6PiiiS_ii:
.text._Z9eliminar6PiiiS_ii:
[----:B------:R-:W-:Y:S08]  /*0000*/  LDC R1, c[0x0][0x37c] ;  /* 0x0000df00ff017b82 */ /* 0x000ff00000000800 */
[----:B------:R-:W0:Y:S01]  /*0010*/  LDC.64 R4, c[0x0][0x390] ;  /* 0x0000e400ff047b82 */ /* 0x000e220000000a00 */
[----:B------:R-:W0:Y:S01]  /*0020*/  LDCU.64 UR10, c[0x0][0x358] ;  /* 0x00006b00ff0a77ac */ /* 0x000e220008000a00 */
[----:B------:R-:W1:Y:S01]  /*0030*/  S2R R2, SR_TID.X ;  /* 0x0000000000027919 */ /* 0x000e620000002100 */
[----:B------:R-:W1:Y:S01]  /*0040*/  S2R R3, SR_CTAID.X ;  /* 0x0000000000037919 */ /* 0x000e620000002500 */
[----:B------:R-:W2:Y:S01]  /*0050*/  S2R R0, SR_TID.Y ;  /* 0x0000000000007919 */ /* 0x000ea20000002200 */
[----:B------:R-:W2:Y:S01]  /*0060*/  S2R R9, SR_CTAID.Y ;  /* 0x0000000000097919 */ /* 0x000ea20000002600 */
[----:B------:R-:W1:Y:S01]  /*0070*/  LDCU UR4, c[0x0][0x360] ;  /* 0x00006c00ff0477ac */ /* 0x000e620008000800 */
[----:B------:R-:W3:Y:S01]  /*0080*/  LDCU UR6, c[0x0][0x38c] ;  /* 0x00007180ff0677ac */ /* 0x000ee20008000800 */
[----:B0-----:R-:W4:Y:S01]  /*0090*/  LDG.E R7, desc[UR10][R4.64] ;  /* 0x0000000a04077981 */ /* 0x001f22000c1e1900 */
[----:B------:R-:W2:Y:S01]  /*00a0*/  LDCU UR5, c[0x0][0x364] ;  /* 0x00006c80ff0577ac */ /* 0x000ea20008000800 */
[----:B-1----:R-:W-:-:S02]  /*00b0*/  IMAD R2, R3, UR4, R2 ;  /* 0x0000000403027c24 */ /* 0x002fc4000f8e0202 */
[----:B--2---:R-:W-:Y:S01]  /*00c0*/  IMAD R3, R9, UR5, R0 ;  /* 0x0000000509037c24 */ /* 0x004fe2000f8e0200 */
[----:B------:R-:W0:Y:S03]  /*00d0*/  LDCU.64 UR4, c[0x0][0x398] ;  /* 0x00007300ff0477ac */ /* 0x000e260008000a00 */
[----:B---3--:R-:W-:Y:S01]  /*00e0*/  IMAD R2, R3, UR6, R2 ;  /* 0x0000000603027c24 */ /* 0x008fe2000f8e0202 */
[----:B0-----:R-:W-:-:S06]  /*00f0*/  UIMAD UR4, UR4, UR6, UR5 ;  /* 0x00000006040472a4 */ /* 0x001fcc000f8e0205 */
[----:B------:R-:W-:-:S05]  /*0100*/  IMAD.U32 R0, RZ, RZ, UR4 ;  /* 0x00000004ff007e24 */ /* 0x000fca000f8e00ff */
[----:B------:R-:W0:Y:S02]  /*0110*/  LDCU UR4, c[0x0][0x388] ;  /* 0x00007100ff0477ac */ /* 0x000e240008000800 */
[----:B0-----:R-:W-:-:S04]  /*0120*/  UIMAD UR4, UR6, UR4, URZ ;  /* 0x00000004060472a4 */ /* 0x001fc8000f8e02ff */
[----:B------:R-:W-:Y:S01]  /*0130*/  UISETP.GE.AND UP0, UPT, UR4, 0x2, UPT ;  /* 0x000000020400788c */ /* 0x000fe2000bf06270 */
[----:B----4-:R-:W-:-:S13]  /*0140*/  ISETP.NE.AND P0, PT, R7, R2, PT ;  /* 0x000000020700720c */ /* 0x010fda0003f05270 */
[----:B------:R-:W0:Y:S01]  /*0150*/  @!P0 LDC.64 R6, c[0x0][0x380] ;  /* 0x0000e000ff068b82 */ /* 0x000e220000000a00 */
[----:B------:R-:W-:Y:S02]  /*0160*/  @!P0 IMAD.MOV.U32 R3, RZ, RZ, 0x8 ;  /* 0x00000008ff038424 */ /* 0x000fe400078e00ff */
[----:B------:R-:W-:Y:S02]  /*0170*/  @!P0 IMAD.MOV.U32 R9, RZ, RZ, -0x1 ;  /* 0xffffffffff098424 */ /* 0x000fe400078e00ff */
[----:B0-----:R-:W-:-:S05]  /*0180*/  @!P0 IMAD.WIDE R6, R0, 0x4, R6 ;  /* 0x0000000400068825 */ /* 0x001fca00078e0206 */
[----:B------:R0:W-:Y:S04]  /*0190*/  @!P0 STG.E desc[UR10][R6.64], R3 ;  /* 0x0000000306008986 */ /* 0x0001e8000c10190a */
[----:B------:R0:W-:Y:S01]  /*01a0*/  @!P0 STG.E desc[UR10][R4.64], R9 ;  /* 0x0000000904008986 */ /* 0x0001e2000c10190a */
[----:B------:R-:W-:Y:S01]  /*01b0*/  PLOP3.LUT P0, PT, PT, PT, PT, 0x80, 0x8 ;  /* 0x000000000008781c */ /* 0x000fe20003f0f070 */
[----:B------:R-:W-:-:S12]  /*01c0*/  BRA.U !UP0, `(.L_x_58) ;  /* 0x0000000908a07547 */ /* 0x000fd8000b800000 */
[----:B------:R-:W-:Y:S01]  /*01d0*/  UIADD3 UR5, UPT, UPT, UR4, -0x1, URZ ;  /* 0xffffffff04057890 */ /* 0x000fe2000fffe0ff */
[----:B0-----:R-:W-:Y:S01]  /*01e0*/  PRMT R3, RZ, 0x7610, R3 ;  /* 0x00007610ff037816 */ /* 0x001fe20000000003 */
[----:B------:R-:W-:Y:S01]  /*01f0*/  UIADD3 UR4, UPT, UPT, UR4, -0x2, URZ ;  /* 0xfffffffe04047890 */ /* 0x000fe2000fffe0ff */
[----:B------:R-:W-:Y:S01]  /*0200*/  IMAD.MOV.U32 R5, RZ, RZ, 0x1 ;  /* 0x00000001ff057424 */ /* 0x000fe200078e00ff */
[----:B------:R-:W-:Y:S02]  /*0210*/  ULOP3.LUT UR8, UR5, 0xf, URZ, 0xc0, !UPT ;  /* 0x0000000f05087892 */ /* 0x000fe4000f8ec0ff */
        /* <DEDUP_REMOVED lines=10> */
.L_x_60:
        /* <DEDUP_REMOVED lines=15> */
[----:B------:R0:W5:Y:S01]  /*03b0*/  LDG.E R7, desc[UR10][R4.64+0x20] ;  /* 0x0000200a04077981 */ /* 0x000162000c1e1900 */
[----:B--2---:R-:W-:-:S02]  /*03c0*/  ISETP.NE.AND P4, PT, R17, R2, PT ;  /* 0x000000021100720c */ /* 0x004fc40003f85270 */
[-C--:B---3--:R-:W-:Y:S02]  /*03d0*/  ISETP.NE.AND P3, PT, R19, R2.reuse, PT ;  /* 0x000000021300720c */ /* 0x088fe40003f65270 */
[----:B------:R-:W-:Y:S02]  /*03e0*/  SEL R3, R3, 0x1, P4 ;  /* 0x0000000103037807 */ /* 0x000fe40002000000 */
[-C--:B----4-:R-:W-:Y:S02]  /*03f0*/  ISETP.NE.AND P2, PT, R21, R2.reuse, PT ;  /* 0x000000021500720c */ /* 0x090fe40003f45270 */
[----:B------:R-:W-:Y:S02]  /*0400*/  SEL R3, R3, 0x1, P3 ;  /* 0x0000000103037807 */ /* 0x000fe40001800000 */
[----:B-----5:R-:W-:-:S03]  /*0410*/  ISETP.NE.AND P1, PT, R23, R2, PT ;  /* 0x000000021700720c */ /* 0x020fc60003f25270 */
[C---:B------:R-:W-:Y:S01]  /*0420*/  @!P4 VIADD R0, R6.reuse, 0x1 ;  /* 0x000000010600c836 */ /* 0x040fe20000000000 */
[----:B------:R-:W-:Y:S02]  /*0430*/  SEL R3, R3, 0x1, P2 ;  /* 0x0000000103037807 */ /* 0x000fe40001000000 */
        /* <DEDUP_REMOVED lines=33> */
[----:B------:R-:W-:Y:S01]  /*0650*/  @!P2 VIADD R0, R6, 0xd ;  /* 0x0000000d0600a836 */ /* 0x000fe20000000000 */
[----:B------:R-:W-:Y:S02]  /*0660*/  SEL R3, R3, 0x1, P0 ;  /* 0x0000000103037807 */ /* 0x000fe40000000000 */
[----:B0-----:R-:W-:Y:S01]  /*0670*/  IADD3 R4, P2, PT, R4, 0x40, RZ ;  /* 0x0000004004047810 */ /* 0x001fe20007f5e0ff */
[----:B------:R-:W-:Y:S01]  /*0680*/  @!P1 VIADD R0, R6, 0xe ;  /* 0x0000000e06009836 */ /* 0x000fe20000000000 */
[----:B------:R-:W-:-:S03]  /*0690*/  ISETP.NE.AND P1, PT, R7, R2, PT ;  /* 0x000000020700720c */ /* 0x000fc60003f25270 */
[C---:B------:R-:W-:Y:S01]  /*06a0*/  @!P0 VIADD R0, R6.reuse, 0xf ;  /* 0x0000000f06008836 */ /* 0x040fe20000000000 */
[----:B------:R-:W-:Y:S01]  /*06b0*/  SEL R3, R3, 0x1, P1 ;  /* 0x0000000103037807 */ /* 0x000fe20000800000 */
[----:B------:R-:W-:Y:S02]  /*06c0*/  VIADD R6, R6, 0x10 ;  /* 0x0000001006067836 */ /* 0x000fe40000000000 */
[----:B------:R-:W-:-:S03]  /*06d0*/  IMAD.X R5, RZ, RZ, R5, P2 ;  /* 0x000000ffff057224 */ /* 0x000fc600010e0605 */
[C---:B------:R-:W-:Y:S02]  /*06e0*/  ISETP.NE.AND P0, PT, R6.reuse, UR7, PT ;  /* 0x0000000706007c0c */ /* 0x040fe4000bf05270 */
[----:B------:R-:W-:-:S11]  /*06f0*/  SEL R0, R6, R0, !P1 ;  /* 0x0000000006007207 */ /* 0x000fd60004800000 */
[----:B------:R-:W-:Y:S05]  /*0700*/  @P0 BRA `(.L_x_60) ;  /* 0xfffffff800ec0947 */ /* 0x000fea000383ffff */
[----:B------:R-:W-:-:S07]  /*0710*/  VIADD R5, R6, 0x1 ;  /* 0x0000000106057836 */ /* 0x000fce0000000000 */
.L_x_59:
[----:B------:R-:W-:-:S09]  /*0720*/  UISETP.NE.AND UP0, UPT, UR8, URZ, UPT ;  /* 0x000000ff0800728c */ /* 0x000fd2000bf05270 */
        /* <DEDUP_REMOVED lines=40> */
.L_x_62:
        /* <DEDUP_REMOVED lines=24> */
.L_x_63:
[----:B------:R-:W-:Y:S05]  /*0b30*/  BRA.U !UP1, `(.L_x_61) ;  /* 0x00000001093c7547 */ /* 0x000fea000b800000 */
[----:B------:R-:W0:Y:S01]  /*0b40*/  LDC.64 R6, c[0x0][0x390] ;  /* 0x0000e400ff067b82 */ /* 0x000e220000000a00 */
[----:B------:R-:W-:Y:S01]  /*0b50*/  UIADD3 UR5, UPT, UPT, -UR5, URZ, URZ ;  /* 0x000000ff05057290 */ /* 0x000fe2000fffe1ff */
[----:B0-----:R-:W-:-:S04]  /*0b60*/  IMAD.WIDE.U32 R6, R5, 0x4, R6 ;  /* 0x0000000405067825 */ /* 0x001fc800078e0006 */
[----:B------:R-:W-:-:S07]  /*0b70*/  IMAD.MOV.U32 R9, RZ, RZ, R7 ;  /* 0x000000ffff097224 */ /* 0x000fce00078e0007 */
.L_x_64:
        /* <DEDUP_REMOVED lines=11> */
.L_x_61:
[----:B------:R-:W-:-:S04]  /*0c30*/  LOP3.LUT P0, RZ, R3, 0xff, RZ, 0xc0, !PT ;  /* 0x000000ff03ff7812 */ /* 0x000fc8000780c0ff */
[----:B------:R-:W-:-:S13]  /*0c40*/  PLOP3.LUT P0, PT, P0, PT, PT, 0x8, 0x80 ;  /* 0x000000000080781c */ /* 0x000fda000070e170 */
.L_x_58:
[----:B------:R-:W-:Y:S05]  /*0c50*/  @P0 EXIT ;  /* 0x000000000000094d */ /* 0x000fea0003800000 */
[----:B0-----:R-:W0:Y:S01]  /*0c60*/  LDC.64 R4, c[0x0][0x380] ;  /* 0x0000e000ff047b82 */ /* 0x001e220000000a00 */
[----:B------:R-:W-:-:S07]  /*0c70*/  IMAD.MOV.U32 R9, RZ, RZ, -0x1 ;  /* 0xffffffffff097424 */ /* 0x000fce00078e00ff */
[----:B------:R-:W1:Y:S01]  /*0c80*/  LDC.64 R6, c[0x0][0x390] ;  /* 0x0000e400ff067b82 */ /* 0x000e620000000a00 */
[----:B0-----:R-:W-:-:S05]  /*0c90*/  IMAD.WIDE R2, R2, 0x4, R4 ;  /* 0x0000000402027825 */ /* 0x001fca00078e0204 */
[----:B------:R-:W-:Y:S01]  /*0ca0*/  STG.E desc[UR10][R2.64], R9 ;  /* 0x0000000902007986 */ /* 0x000fe2000c10190a */
[----:B-1----:R-:W-:-:S05]  /*0cb0*/  IMAD.WIDE R4, R0, 0x4, R6 ;  /* 0x0000000400047825 */ /* 0x002fca00078e0206 */
[----:B------:R-:W-:Y:S01]  /*0cc0*/  STG.E desc[UR10][R4.64], R9 ;  /* 0x0000000904007986 */ /* 0x000fe2000c10190a */
[----:B------:R-:W-:Y:S05]  /*0cd0*/  EXIT ;  /* 0x000000000000794d */ /* 0x000fea0003800000 */
.L_x_65:
        /* <DEDUP_REMOVED lines=10> */
.L_x_125:


//--------------------- .text._Z9eliminar5PiiiS_ii --------------------------
	.section	.text._Z9eliminar5PiiiS_ii,"ax",@progbits
	.align	128
        .global         _Z9eliminar5PiiiS_ii
        .type           _Z9eliminar5PiiiS_ii,@function
        .size           _Z9eliminar5PiiiS_ii,(.L_x_126 - _Z9eliminar5PiiiS_ii)
        .other          _Z9eliminar5PiiiS_ii,@"STO_CUDA_ENTRY STV_DEFAULT"
_Z9eliminar5PiiiS_ii:
.text._Z9eliminar5PiiiS_ii:
        /* <DEDUP_REMOVED lines=11> */
[----:B-1----:R-:W-:Y:S01]  /*00b0*/  IMAD R0, R3, UR5, R0 ;  /* 0x0000000503007c24 */ /* 0x002fe2000f8e0200 */
[----:B------:R-:W0:Y:S01]  /*00c0*/  LDCU UR5, c[0x0][0x388] ;  /* 0x00007100ff0577ac */ /* 0x000e220008000800 */
[----:B--2---:R-:W-:Y:S01]  /*00d0*/  IMAD R3, R7, UR6, R2 ;  /* 0x0000000607037c24 */ /* 0x004fe2000f8e0202 */
[----:B------:R-:W1:Y:S03]  /*00e0*/  LDCU.64 UR6, c[0x0][0x398] ;  /* 0x00007300ff0677ac */ /* 0x000e660008000a00 */
[----:B---3--:R-:W-:Y:S01]  /*00f0*/  IMAD R0, R3, UR4, R0 ;  /* 0x0000000403007c24 */ /* 0x008fe2000f8e0200 */
[----:B0-----:R-:W-:-:S04]  /*0100*/  UIMAD UR5, UR4, UR5, URZ ;  /* 0x00000005040572a4 */ /* 0x001fc8000f8e02ff */
[----:B------:R-:W-:Y:S02]  /*0110*/  UISETP.GE.AND UP0, UPT, UR5, 0x2, UPT ;  /* 0x000000020500788c */ /* 0x000fe4000bf06270 */
[----:B-1----:R-:W-:-:S06]  /*0120*/  UIMAD UR4, UR6, UR4, UR7 ;  /* 0x00000004060472a4 */ /* 0x002fcc000f8e0207 */
[----:B------:R-:W-:Y:S01]  /*0130*/  IMAD.U32 R2, RZ, RZ, UR4 ;  /* 0x00000004ff027e24 */ /* 0x000fe2000f8e00ff */
[----:B----4-:R-:W-:-:S13]  /*0140*/  ISETP.NE.AND P0, PT, R9, R0, PT ;  /* 0x000000000900720c */ /* 0x010fda0003f05270 */
[----:B------:R-:W0:Y:S01]  /*0150*/  @!P0 LDC.64 R6, c[0x0][0x380] ;  /* 0x0000e000ff068b82 */ /* 0x000e220000000a00 */
[----:B------:R-:W-:Y:S02]  /*0160*/  @!P0 IMAD.MOV.U32 R3, RZ, RZ, 0x7 ;  /* 0x00000007ff038424 */ /* 0x000fe400078e00ff */
[----:B0-----:R-:W-:-:S04]  /*0170*/  @!P0 IMAD.WIDE R6, R9, 0x4, R6 ;  /* 0x0000000409068825 */ /* 0x001fc800078e0206 */
[----:B------:R-:W-:Y:S01]  /*0180*/  @!P0 IMAD.MOV.U32 R9, RZ, RZ, -0x1 ;  /* 0xffffffffff098424 */ /* 0x000fe200078e00ff */
        /* <DEDUP_REMOVED lines=19> */
.L_x_68:
        /* <DEDUP_REMOVED lines=70> */
.L_x_67:
        /* <DEDUP_REMOVED lines=41> */
.L_x_70:
        /* <DEDUP_REMOVED lines=24> */
.L_x_71:
[----:B------:R-:W-:Y:S05]  /*0b30*/  BRA.U !UP1, `(.L_x_69) ;  /* 0x00000001093c7547 */ /* 0x000fea000b800000 */
[----:B------:R-:W0:Y:S01]  /*0b40*/  LDC.64 R6, c[0x0][0x390] ;  /* 0x0000e400ff067b82 */ /* 0x000e220000000a00 */
[----:B------:R-:W-:Y:S01]  /*0b50*/  UIADD3 UR4, UPT, UPT, -UR4, URZ, URZ ;  /* 0x000000ff04047290 */ /* 0x000fe2000fffe1ff */
[----:B0-----:R-:W-:-:S04]  /*0b60*/  IMAD.WIDE.U32 R6, R5, 0x4, R6 ;  /* 0x0000000405067825 */ /* 0x001fc800078e0006 */
[----:B------:R-:W-:-:S07]  /*0b70*/  IMAD.MOV.U32 R9, RZ, RZ, R7 ;  /* 0x000000ffff097224 */ /* 0x000fce00078e0007 */
.L_x_72:
        /* <DEDUP_REMOVED lines=11> */
.L_x_69:
[----:B------:R-:W-:-:S04]  /*0c30*/  LOP3.LUT P0, RZ, R3, 0xff, RZ, 0xc0, !PT ;  /* 0x000000ff03ff7812 */ /* 0x000fc8000780c0ff */
[----:B------:R-:W-:-:S13]  /*0c40*/  PLOP3.LUT P0, PT, P0, PT, PT, 0x8, 0x80 ;  /* 0x000000000080781c */ /* 0x000fda000070e170 */
.L_x_66:
        /* <DEDUP_REMOVED lines=9> */
.L_x_73:
        /* <DEDUP_REMOVED lines=10> */
.L_x_126:


//--------------------- .text._Z23eliminar_iguales_juntosPiiiS_ --------------------------
	.section	.text._Z23eliminar_iguales_juntosPiiiS_,"ax",@progbits
	.align	128
        .global         _Z23eliminar_iguales_juntosPiiiS_
        .type           _Z23eliminar_iguales_juntosPiiiS_,@function
        .size           _Z23eliminar_iguales_juntosPiiiS_,(.L_x_127 - _Z23eliminar_iguales_juntosPiiiS_)
        .other          _Z23eliminar_iguales_juntosPiiiS_,@"STO_CUDA_ENTRY STV_DEFAULT"
_Z23eliminar_iguales_juntosPiiiS_:
.text._Z23eliminar_iguales_juntosPiiiS_:
[----:B------:R-:W-:Y:S01]  /*0000*/  LDC R1, c[0x0][0x37c] ;  /* 0x0000df00ff017b82 */ /* 0x000fe20000000800 */
[----:B------:R-:W0:Y:S01]  /*0010*/  LDCU.64 UR6, c[0x0][0x388] ;  /* 0x00007100ff0677ac */ /* 0x000e220008000a00 */
[----:B------:R-:W1:Y:S01]  /*0020*/  S2R R0, SR_TID.X ;  /* 0x0000000000007919 */ /* 0x000e620000002100 */
[----:B------:R-:W-:Y:S02]  /*0030*/  PLOP3.LUT P0, PT, PT, PT, PT, 0x80, 0x8 ;  /* 0x000000000008781c */ /* 0x000fe40003f0f070 */
[----:B------:R-:W-:Y:S01]  /*0040*/  CS2R R8, SRZ ;  /* 0x0000000000087805 */ /* 0x000fe2000001ff00 */
[----:B------:R-:W1:Y:S01]  /*0050*/  LDCU UR5, c[0x0][0x360] ;  /* 0x00006c00ff0577ac */ /* 0x000e620008000800 */
[----:B------:R-:W1:Y:S01]  /*0060*/  S2R R3, SR_CTAID.X ;  /* 0x0000000000037919 */ /* 0x000e620000002500 */
[----:B------:R-:W2:Y:S01]  /*0070*/  LDCU UR8, c[0x0][0x364] ;  /* 0x00006c80ff0877ac */ /* 0x000ea20008000800 */
[----:B------:R-:W2:Y:S01]  /*0080*/  S2R R5, SR_TID.Y ;  /* 0x0000000000057919 */ /* 0x000ea20000002200 */
[----:B------:R-:W3:Y:S01]  /*0090*/  LDCU.64 UR12, c[0x0][0x358] ;  /* 0x00006b00ff0c77ac */ /* 0x000ee20008000a00 */
[----:B------:R-:W2:Y:S01]  /*00a0*/  S2R R2, SR_CTAID.Y ;  /* 0x0000000000027919 */ /* 0x000ea20000002600 */
[----:B0-----:R-:W-:-:S04]  /*00b0*/  UIMAD UR4, UR7, UR6, URZ ;  /* 0x00000006070472a4 */ /* 0x001fc8000f8e02ff */
[----:B------:R-:W-:Y:S01]  /*00c0*/  UISETP.GE.AND UP0, UPT, UR4, 0x1, UPT ;  /* 0x000000010400788c */ /* 0x000fe2000bf06270 */
[----:B-1----:R-:W-:Y:S02]  /*00d0*/  IMAD R0, R3, UR5, R0 ;  /* 0x0000000503007c24 */ /* 0x002fe4000f8e0200 */
[----:B--2---:R-:W-:-:S06]  /*00e0*/  IMAD R5, R2, UR8, R5 ;  /* 0x0000000802057c24 */ /* 0x004fcc000f8e0205 */
[----:B---3--:R-:W-:Y:S05]  /*00f0*/  BRA.U !UP0, `(.L_x_74) ;  /* 0x0000000908a07547 */ /* 0x008fea000b800000 */
[----:B------:R-:W-:Y:S01]  /*0100*/  UISETP.GE.U32.AND UP1, UPT, UR4, 0x10, UPT ;  /* 0x000000100400788c */ /* 0x000fe2000bf26070 */
[----:B------:R-:W-:Y:S01]  /*0110*/  IMAD R4, R5, UR7, R0 ;  /* 0x0000000705047c24 */ /* 0x000fe2000f8e0200 */
[----:B------:R-:W-:Y:S01]  /*0120*/  ULOP3.LUT UR10, UR4, 0xf, URZ, 0xc0, !UPT ;  /* 0x0000000f040a7892 */ /* 0x000fe2000f8ec0ff */
[----:B------:R-:W-:Y:S01]  /*0130*/  PRMT R6, RZ, 0x7610, R6 ;  /* 0x00007610ff067816 */ /* 0x000fe20000000006 */
[----:B------:R-:W-:Y:S02]  /*0140*/  IMAD.MOV.U32 R7, RZ, RZ, RZ ;  /* 0x000000ffff077224 */ /* 0x000fe400078e00ff */
[----:B------:R-:W-:-:S03]  /*0150*/  UISETP.NE.AND UP0, UPT, UR10, URZ, UPT ;  /* 0x000000ff0a00728c */ /* 0x000fc6000bf05270 */
[----:B------:R-:W-:Y:S08]  /*0160*/  BRA.U !UP1, `(.L_x_75) ;  /* 0x0000000509387547 */ /* 0x000ff0000b800000 */
[----:B------:R-:W0:Y:S01]  /*0170*/  LDCU.64 UR8, c[0x0][0x390] ;  /* 0x00007200ff0877ac */ /* 0x000e220008000a00 */
[----:B------:R-:W-:Y:S01]  /*0180*/  PRMT R6, RZ, 0x7610, R6 ;  /* 0x00007610ff067816 */ /* 0x000fe20000000006 */
[----:B------:R-:W-:Y:S01]  /*0190*/  IMAD.MOV.U32 R9, RZ, RZ, RZ ;  /* 0x000000ffff097224 */ /* 0x000fe200078e00ff */
[----:B0-----:R-:W-:Y:S02]  /*01a0*/  UIADD3 UR5, UP1, UPT, UR8, 0x20, URZ ;  /* 0x0000002008057890 */ /* 0x001fe4000ff3e0ff */
[----:B------:R-:W-:Y:S02]  /*01b0*/  ULOP3.LUT UR8, UR4, 0x7ffffff0, URZ, 0xc0, !UPT ;  /* 0x7ffffff004087892 */ /* 0x000fe4000f8ec0ff */
[----:B------:R-:W-:Y:S02]  /*01c0*/  UIADD3.X UR6, UPT, UPT, URZ, UR9, URZ, UP1, !UPT ;  /* 0x00000009ff067290 */ /* 0x000fe40008ffe4ff */
[----:B------:R-:W-:Y:S02]  /*01d0*/  IMAD.U32 R2, RZ, RZ, UR5 ;  /* 0x00000005ff027e24 */ /* 0x000fe4000f8e00ff */
[----:B------:R-:W-:-:S02]  /*01e0*/  IMAD.U32 R7, RZ, RZ, UR8 ;  /* 0x00000008ff077e24 */ /* 0x000fc4000f8e00ff */
[----:B------:R-:W-:-:S07]  /*01f0*/  IMAD.U32 R3, RZ, RZ, UR6 ;  /* 0x00000006ff037e24 */ /* 0x000fce000f8e00ff */
.L_x_76:
        /* <DEDUP_REMOVED lines=21> */
[----:B-----5:R-:W-:Y:S02]  /*0350*/  ISETP.NE.AND P2, PT, R12, R4, PT ;  /* 0x000000040c00720c */ /* 0x020fe40003f45270 */
[----:B------:R-:W-:-:S02]  /*0360*/  SEL R6, R6, 0x1, P1 ;  /* 0x0000000106067807 */ /* 0x000fc40000800000 */
[C---:B------:R-:W-:Y:S02]  /*0370*/  SEL R8, R9.reuse, R8, !P4 ;  /* 0x0000000809087207 */ /* 0x040fe40006000000 */
[-C--:B------:R-:W-:Y:S02]  /*0380*/  ISETP.NE.AND P3, PT, R14, R4.reuse, PT ;  /* 0x000000040e00720c */ /* 0x080fe40003f65270 */
[----:B------:R-:W-:Y:S02]  /*0390*/  SEL R6, R6, 0x1, P2 ;  /* 0x0000000106067807 */ /* 0x000fe40001000000 */
[-C--:B------:R-:W-:Y:S02]  /*03a0*/  ISETP.NE.AND P4, PT, R16, R4.reuse, PT ;  /* 0x000000041000720c */ /* 0x080fe40003f85270 */
[----:B------:R-:W-:Y:S01]  /*03b0*/  SEL R6, R6, 0x1, P3 ;  /* 0x0000000106067807 */ /* 0x000fe20001800000 */
[----:B------:R-:W-:Y:S01]  /*03c0*/  @!P0 VIADD R8, R9, 0x1 ;  /* 0x0000000109088836 */ /* 0x000fe20000000000 */
[----:B------:R-:W-:-:S02]  /*03d0*/  ISETP.NE.AND P0, PT, R18, R4, PT ;  /* 0x000000041200720c */ /* 0x000fc40003f05270 */
[----:B------:R-:W-:Y:S01]  /*03e0*/  SEL R6, R6, 0x1, P4 ;  /* 0x0000000106067807 */ /* 0x000fe20002000000 */
[C---:B------:R-:W-:Y:S01]  /*03f0*/  @!P1 VIADD R8, R9.reuse, 0x2 ;  /* 0x0000000209089836 */ /* 0x040fe20000000000 */
[-C--:B------:R-:W-:Y:S01]  /*0400*/  ISETP.NE.AND P1, PT, R20, R4.reuse, PT ;  /* 0x000000041400720c */ /* 0x080fe20003f25270 */
[C---:B------:R-:W-:Y:S01]  /*0410*/  @!P2 VIADD R8, R9.reuse, 0x3 ;  /* 0x000000030908a836 */ /* 0x040fe20000000000 */
[----:B------:R-:W-:Y:S01]  /*0420*/  SEL R6, R6, 0x1, P0 ;  /* 0x0000000106067807 */ /* 0x000fe20000000000 */
[----:B------:R-:W-:Y:S01]  /*0430*/  @!P3 VIADD R8, R9, 0x4 ;  /* 0x000000040908b836 */ /* 0x000fe20000000000 */
[-C--:B------:R-:W-:Y:S01]  /*0440*/  ISETP.NE.AND P2, PT, R25, R4.reuse, PT ;  /* 0x000000041900720c */ /* 0x080fe20003f45270 */
[----:B------:R-:W-:Y:S01]  /*0450*/  @!P4 VIADD R8, R9, 0x5 ;  /* 0x000000050908c836 */ /* 0x000fe20000000000 */
[----:B------:R-:W-:Y:S02]  /*0460*/  ISETP.NE.AND P3, PT, R23, R4, PT ;  /* 0x000000041700720c */ /* 0x000fe40003f65270 */
[----:B------:R-:W-:-:S02]  /*0470*/  SEL R6, R6, 0x1, P1 ;  /* 0x0000000106067807 */ /* 0x000fc40000800000 */
[-C--:B------:R-:W-:Y:S02]  /*0480*/  ISETP.NE.AND P4, PT, R21, R4.reuse, PT ;  /* 0x000000041500720c */ /* 0x080fe40003f85270 */
[----:B------:R-:W-:Y:S01]  /*0490*/  SEL R6, R6, 0x1, P2 ;  /* 0x0000000106067807 */ /* 0x000fe20001000000 */
[----:B------:R-:W-:Y:S01]  /*04a0*/  @!P0 VIADD R8, R9, 0x6 ;  /* 0x0000000609088836 */ /* 0x000fe20000000000 */
[-C--:B------:R-:W-:Y:S01]  /*04b0*/  ISETP.NE.AND P0, PT, R19, R4.reuse, PT ;  /* 0x000000041300720c */ /* 0x080fe20003f05270 */
[C---:B------:R-:W-:Y:S01]  /*04c0*/  @!P1 VIADD R8, R9.reuse, 0x7 ;  /* 0x0000000709089836 */ /* 0x040fe20000000000 */
[----:B------:R-:W-:Y:S01]  /*04d0*/  SEL R6, R6, 0x1, P3 ;  /* 0x0000000106067807 */ /* 0x000fe20001800000 */
[----:B------:R-:W-:Y:S01]  /*04e0*/  @!P2 VIADD R8, R9, 0x8 ;  /* 0x000000080908a836 */ /* 0x000fe20000000000 */
[----:B------:R-:W-:Y:S01]  /*04f0*/  ISETP.NE.AND P1, PT, R17, R4, PT ;  /* 0x000000041100720c */ /* 0x000fe20003f25270 */
[----:B------:R-:W-:Y:S01]  /*0500*/  @!P3 VIADD R8, R9, 0x9 ;  /* 0x000000090908b836 */ /* 0x000fe20000000000 */
[----:B------:R-:W-:-:S02]  /*0510*/  SEL R6, R6, 0x1, P4 ;  /* 0x0000000106067807 */ /* 0x000fc40002000000 */
[-C--:B------:R-:W-:Y:S01]  /*0520*/  ISETP.NE.AND P2, PT, R15, R4.reuse, PT ;  /* 0x000000040f00720c */ /* 0x080fe20003f45270 */
[----:B------:R-:W-:Y:S01]  /*0530*/  @!P4 VIADD R8, R9, 0xa ;  /* 0x0000000a0908c836 */ /* 0x000fe20000000000 */
[-C--:B------:R-:W-:Y:S02]  /*0540*/  ISETP.NE.AND P3, PT, R13, R4.reuse, PT ;  /* 0x000000040d00720c */ /* 0x080fe40003f65270 */
[----:B------:R-:W-:Y:S01]  /*0550*/  ISETP.NE.AND P4, PT, R11, R4, PT ;  /* 0x000000040b00720c */ /* 0x000fe20003f85270 */
[----:B------:R-:W-:-:S04]  /*0560*/  @!P0 VIADD R8, R9, 0xb ;  /* 0x0000000b09088836 */ /* 0x000fc80000000000 */
[----:B------:R-:W-:-:S04]  /*0570*/  @!P1 VIADD R8, R9, 0xc ;  /* 0x0000000c09089836 */ /* 0x000fc80000000000 */
[C---:B------:R-:W-:Y:S02]  /*0580*/  @!P2 VIADD R8, R9.reuse, 0xd ;  /* 0x0000000d0908a836 */ /* 0x040fe40000000000 */
[C---:B------:R-:W-:Y:S02]  /*0590*/  @!P3 VIADD R8, R9.reuse, 0xe ;  /* 0x0000000e0908b836 */ /* 0x040fe40000000000 */
[C---:B------:R-:W-:Y:S02]  /*05a0*/  @!P4 VIADD R8, R9.reuse, 0xf ;  /* 0x0000000f0908c836 */ /* 0x040fe40000000000 */
[----:B------:R-:W-:Y:S01]  /*05b0*/  VIADD R9, R9, 0x10 ;  /* 0x0000001009097836 */ /* 0x000fe20000000000 */
[----:B------:R-:W-:-:S04]  /*05c0*/  SEL R6, R6, 0x1, P0 ;  /* 0x0000000106067807 */ /* 0x000fc80000000000 */
[----:B------:R-:W-:Y:S02]  /*05d0*/  ISETP.NE.AND P0, PT, R9, R7, PT ;  /* 0x000000070900720c */ /* 0x000fe40003f05270 */
[----:B------:R-:W-:-:S04]  /*05e0*/  SEL R6, R6, 0x1, P1 ;  /* 0x0000000106067807 */ /* 0x000fc80000800000 */
[----:B------:R-:W-:Y:S02]  /*05f0*/  SEL R6, R6, 0x1, P2 ;  /* 0x0000000106067807 */ /* 0x000fe40001000000 */
[----:B------:R-:W-:Y:S02]  /*0600*/  IADD3 R2, P1, PT, R2, 0x40, RZ ;  /* 0x0000004002027810 */ /* 0x000fe40007f3e0ff */
[----:B------:R-:W-:-:S03]  /*0610*/  SEL R6, R6, 0x1, P3 ;  /* 0x0000000106067807 */ /* 0x000fc60001800000 */
[----:B------:R-:W-:Y:S01]  /*0620*/  IMAD.X R3, RZ, RZ, R3, P1 ;  /* 0x000000ffff037224 */ /* 0x000fe200008e0603 */
[----:B------:R-:W-:Y:S01]  /*0630*/  SEL R6, R6, 0x1, P4 ;  /* 0x0000000106067807 */ /* 0x000fe20002000000 */
[----:B------:R-:W-:Y:S06]  /*0640*/  @P0 BRA `(.L_x_76) ;  /* 0xfffffff800ec0947 */ /* 0x000fec000383ffff */
.L_x_75:
        /* <DEDUP_REMOVED lines=34> */
[C---:B------:R-:W-:Y:S01]  /*0870*/  @!P3 VIADD R8, R7.reuse, 0x5 ;  /* 0x000000050708b836 */ /* 0x040fe20000000000 */
[----:B------:R-:W-:Y:S01]  /*0880*/  SEL R6, R6, 0x1, P0 ;  /* 0x0000000106067807 */ /* 0x000fe20000000000 */
[C---:B------:R-:W-:Y:S02]  /*0890*/  @!P0 VIADD R8, R7.reuse, 0x6 ;  /* 0x0000000607088836 */ /* 0x040fe40000000000 */
[C---:B------:R-:W-:Y:S01]  /*08a0*/  @!P1 VIADD R8, R7.reuse, 0x7 ;  /* 0x0000000707089836 */ /* 0x040fe20000000000 */
[----:B------:R-:W-:Y:S01]  /*08b0*/  SEL R6, R6, 0x1, P1 ;  /* 0x0000000106067807 */ /* 0x000fe20000800000 */
[----:B------:R-:W-:-:S07]  /*08c0*/  VIADD R7, R7, 0x8 ;  /* 0x0000000807077836 */ /* 0x000fce0000000000 */
.L_x_78:
        /* <DEDUP_REMOVED lines=24> */
.L_x_79:
[----:B------:R-:W-:Y:S05]  /*0a50*/  BRA.U !UP1, `(.L_x_77) ;  /* 0x00000001093c7547 */ /* 0x000fea000b800000 */
[----:B------:R-:W0:Y:S01]  /*0a60*/  LDC.64 R2, c[0x0][0x390] ;  /* 0x0000e400ff027b82 */ /* 0x000e220000000a00 */
[----:B------:R-:W-:Y:S01]  /*0a70*/  UIADD3 UR4, UPT, UPT, -UR4, URZ, URZ ;  /* 0x000000ff04047290 */ /* 0x000fe2000fffe1ff */
[----:B0-----:R-:W-:-:S04]  /*0a80*/  IMAD.WIDE.U32 R2, R7, 0x4, R2 ;  /* 0x0000000407027825 */ /* 0x001fc800078e0002 */
[----:B------:R-:W-:-:S07]  /*0a90*/  IMAD.MOV.U32 R9, RZ, RZ, R3 ;  /* 0x000000ffff097224 */ /* 0x000fce00078e0003 */
.L_x_80:
        /* <DEDUP_REMOVED lines=11> */
.L_x_77:
[----:B------:R-:W-:Y:S02]  /*0b50*/  LOP3.LUT P0, RZ, R6, 0xff, RZ, 0xc0, !PT ;  /* 0x000000ff06ff7812 */ /* 0x000fe4000780c0ff */
[----:B------:R-:W-:Y:S02]  /*0b60*/  SHF.R.S32.HI R9, RZ, 0x1f, R8 ;  /* 0x0000001fff097819 */ /* 0x000fe40000011408 */
[----:B------:R-:W-:-:S13]  /*0b70*/  PLOP3.LUT P0, PT, P0, PT, PT, 0x8, 0x80 ;  /* 0x000000000080781c */ /* 0x000fda000070e170 */
.L_x_74:
[----:B------:R-:W-:Y:S05]  /*0b80*/  @P0 EXIT ;  /* 0x000000000000094d */ /* 0x000fea0003800000 */
[----:B------:R-:W0:Y:S01]  /*0b90*/  LDC.64 R2, c[0x0][0x380] ;  /* 0x0000e000ff027b82 */ /* 0x000e220000000a00 */
[----:B------:R-:W1:Y:S01]  /*0ba0*/  LDCU.64 UR4, c[0x0][0x390] ;  /* 0x00007200ff0477ac */ /* 0x000e620008000a00 */
[----:B------:R-:W-:Y:S02]  /*0bb0*/  IMAD R5, R5, UR7, R0 ;  /* 0x0000000705057c24 */ /* 0x000fe4000f8e0200 */
[----:B------:R-:W-:Y:S01]  /*0bc0*/  IMAD.MOV.U32 R7, RZ, RZ, -0x1 ;  /* 0xffffffffff077424 */ /* 0x000fe200078e00ff */
[----:B-1----:R-:W-:Y:S01]  /*0bd0*/  LEA R4, P0, R8, UR4, 0x2 ;  /* 0x0000000408047c11 */ /* 0x002fe2000f8010ff */
[----:B0-----:R-:W-:-:S03]  /*0be0*/  IMAD.WIDE R2, R5, 0x4, R2 ;  /* 0x0000000405027825 */ /* 0x001fc600078e0202 */
[----:B------:R-:W-:Y:S02]  /*0bf0*/  LEA.HI.X R5, R8, UR5, R9, 0x2, P0 ;  /* 0x0000000508057c11 */ /* 0x000fe400080f1409 */
[----:B------:R-:W-:Y:S04]  /*0c00*/  STG.E desc[UR12][R2.64], R7 ;  /* 0x0000000702007986 */ /* 0x000fe8000c10190c */
[----:B------:R-:W-:Y:S01]  /*0c10*/  STG.E desc[UR12][R4.64], R7 ;  /* 0x0000000704007986 */ /* 0x000fe2000c10190c */
[----:B------:R-:W-:Y:S05]  /*0c20*/  EXIT ;  /* 0x000000000000794d */ /* 0x000fea0003800000 */
.L_x_81:
        /* <DEDUP_REMOVED lines=13> */
.L_x_127:


//--------------------- .text._Z15rellenar_huecosPiiiiijP17curandStateXORWOW --------------------------
	.section	.text._Z15rellenar_huecosPiiiiijP17curandStateXORWOW,"ax",@progbits
	.align	128
        .global         _Z15rellenar_huecosPiiiiijP17curandStateXORWOW
        .type           _Z15rellenar_huecosPiiiiijP17curandStateXORWOW,@function
        .size           _Z15rellenar_huecosPiiiiijP17curandStateXORWOW,(.L_x_128 - _Z15rellenar_huecosPiiiiijP17curandStateXORWOW)
        .other          _Z15rellenar_huecosPiiiiijP17curandStateXORWOW,@"STO_CUDA_ENTRY STV_DEFAULT"
_Z15rellenar_huecosPiiiiijP17curandStateXORWOW:
.text._Z15rellenar_huecosPiiiiijP17curandStateXORWOW:
[----:B------:R-:W-:Y:S01]  /*0000*/  LDC R1, c[0x0][0x37c] ;  /* 0x0000df00ff017b82 */ /* 0x000fe20000000800 */
[----:B------:R-:W0:Y:S01]  /*0010*/  S2R R3, SR_TID.Y ;  /* 0x0000000000037919 */ /* 0x000e220000002200 */
[----:B------:R-:W1:Y:S01]  /*0020*/  LDCU UR4, c[0x0][0x360] ;  /* 0x00006c00ff0477ac */ /* 0x000e620008000800 */
[----:B------:R-:W0:Y:S01]  /*0030*/  S2R R2, SR_CTAID.Y ;  /* 0x0000000000027919 */ /* 0x000e220000002600 */
[----:B------:R-:W0:Y:S01]  /*0040*/  LDCU UR5, c[0x0][0x364] ;  /* 0x00006c80ff0577ac */ /* 0x000e220008000800 */
[----:B------:R-:W1:Y:S01]  /*0050*/  S2R R0, SR_TID.X ;  /* 0x0000000000007919 */ /* 0x000e620000002100 */
[----:B------:R-:W2:Y:S01]  /*0060*/  LDCU.64 UR6, c[0x0][0x388] ;  /* 0x00007100ff0677ac */ /* 0x000ea20008000a00 */
[----:B------:R-:W1:Y:S01]  /*0070*/  S2R R5, SR_CTAID.X ;  /* 0x0000000000057919 */ /* 0x000e620000002500 */
[----:B0-----:R-:W-:-:S05]  /*0080*/  IMAD R3, R2, UR5, R3 ;  /* 0x0000000502037c24 */ /* 0x001fca000f8e0203 */
[----:B--2---:R-:W-:Y:S01]  /*0090*/  ISETP.GE.AND P0, PT, R3, UR6, PT ;  /* 0x0000000603007c0c */ /* 0x004fe2000bf06270 */
[----:B-1----:R-:W-:-:S05]  /*00a0*/  IMAD R0, R5, UR4, R0 ;  /* 0x0000000405007c24 */ /* 0x002fca000f8e0200 */
[----:B------:R-:W-:-:S13]  /*00b0*/  ISETP.GE.OR P0, PT, R0, UR7, P0 ;  /* 0x0000000700007c0c */ /* 0x000fda0008706670 */
[----:B------:R-:W-:Y:S05]  /*00c0*/  @P0 EXIT ;  /* 0x000000000000094d */ /* 0x000fea0003800000 */
[----:B------:R-:W0:Y:S01]  /*00d0*/  LDC.64 R12, c[0x0][0x380] ;  /* 0x0000e000ff0c7b82 */ /* 0x000e220000000a00 */
[----:B------:R-:W1:Y:S01]  /*00e0*/  LDCU.64 UR4, c[0x0][0x358] ;  /* 0x00006b00ff0477ac */ /* 0x000e620008000a00 */
[----:B------:R-:W-:-:S04]  /*00f0*/  IMAD R16, R3, UR7, R0 ;  /* 0x0000000703107c24 */ /* 0x000fc8000f8e0200 */
[----:B0-----:R-:W-:-:S05]  /*0100*/  IMAD.WIDE R12, R16, 0x4, R12 ;  /* 0x00000004100c7825 */ /* 0x001fca00078e020c */
[----:B-1----:R-:W2:Y:S02]  /*0110*/  LDG.E R0, desc[UR4][R12.64] ;  /* 0x000000040c007981 */ /* 0x002ea4000c1e1900 */
[----:B--2---:R-:W-:-:S13]  /*0120*/  ISETP.NE.AND P0, PT, R0, -0x1, PT ;  /* 0xffffffff0000780c */ /* 0x004fda0003f05270 */
[----:B------:R-:W-:Y:S05]  /*0130*/  @P0 EXIT ;  /* 0x000000000000094d */ /* 0x000fea0003800000 */
[----:B------:R-:W0:Y:S01]  /*0140*/  LDC R0, c[0x0][0x398] ;  /* 0x0000e600ff007b82 */ /* 0x000e220000000800 */
[----:B------:R-:W-:Y:S01]  /*0150*/  SHF.R.S32.HI R17, RZ, 0x1f, R16 ;  /* 0x0000001fff117819 */ /* 0x000fe20000011410 */
[----:B------:R-:W-:Y:S01]  /*0160*/  IMAD.MOV.U32 R15, RZ, RZ, -0x75bd8fc ;  /* 0xf8a42704ff0f7424 */ /* 0x000fe200078e00ff */
[----:B------:R-:W-:Y:S01]  /*0170*/  ISETP.NE.AND P0, PT, R16, RZ, PT ;  /* 0x000000ff1000720c */ /* 0x000fe20003f05270 */
[----:B------:R-:W-:Y:S01]  /*0180*/  IMAD.MOV.U32 R2, RZ, RZ, -0x23270784 ;  /* 0xdcd8f87cff027424 */ /* 0x000fe200078e00ff */
[----:B------:R-:W-:Y:S01]  /*0190*/  BSSY.RECONVERGENT B0, `(.L_x_82) ;  /* 0x00000e3000007945 */ /* 0x000fe20003800200 */
[----:B------:R-:W-:Y:S02]  /*01a0*/  IMAD R3, R17, 0x30, RZ ;  /* 0x0000003011037824 */ /* 0x000fe400078e02ff */
[----:B------:R-:W1:Y:S01]  /*01b0*/  LDC.64 R10, c[0x0][0x3a0] ;  /* 0x0000e800ff0a7b82 */ /* 0x000e620000000a00 */
[----:B------:R-:W-:Y:S02]  /*01c0*/  IMAD.MOV.U32 R9, RZ, RZ, -0x75bd8fc ;  /* 0xf8a42704ff097424 */ /* 0x000fe400078e00ff */
[----:B------:R-:W-:Y:S01]  /*01d0*/  IMAD.MOV.U32 R6, RZ, RZ, -0x23270784 ;  /* 0xdcd8f87cff067424 */ /* 0x000fe200078e00ff */
[----:B0-----:R-:W-:-:S05]  /*01e0*/  LOP3.LUT R0, R0, 0xaad26b49, RZ, 0x3c, !PT ;  /* 0xaad26b4900007812 */ /* 0x001fca00078e3cff */
[----:B------:R-:W-:Y:S02]  /*01f0*/  IMAD R0, R0, 0x4182bed5, RZ ;  /* 0x4182bed500007824 */ /* 0x000fe400078e02ff */
[----:B-1----:R-:W-:-:S03]  /*0200*/  IMAD.WIDE.U32 R10, R16, 0x30, R10 ;  /* 0x00000030100a7825 */ /* 0x002fc600078e000a */
[C---:B------:R-:W-:Y:S01]  /*0210*/  LOP3.LUT R8, R0.reuse, 0x159a55e5, RZ, 0x3c, !PT ;  /* 0x159a55e500087812 */ /* 0x040fe200078e3cff */
[C---:B------:R-:W-:Y:S02]  /*0220*/  VIADD R7, R0.reuse, 0x583f19 ;  /* 0x00583f1900077836 */ /* 0x040fe40000000000 */
[----:B------:R-:W-:Y:S02]  /*0230*/  IMAD.IADD R11, R11, 0x1, R3 ;  /* 0x000000010b0b7824 */ /* 0x000fe400078e0203 */
[C---:B------:R-:W-:Y:S02]  /*0240*/  VIADD R4, R0.reuse, 0xd9f6dc18 ;  /* 0xd9f6dc1800047836 */ /* 0x040fe40000000000 */
[----:B------:R-:W-:Y:S02]  /*0250*/  VIADD R5, R0, 0x75bcd15 ;  /* 0x075bcd1500057836 */ /* 0x000fe40000000000 */
[----:B------:R-:W-:Y:S02]  /*0260*/  IMAD.MOV.U32 R14, RZ, RZ, R8 ;  /* 0x000000ffff0e7224 */ /* 0x000fe400078e0008 */
[----:B------:R-:W-:Y:S01]  /*0270*/  IMAD.MOV.U32 R3, RZ, RZ, R7 ;  /* 0x000000ffff037224 */ /* 0x000fe200078e0007 */
[----:B------:R0:W-:Y:S04]  /*0280*/  STG.E.64 desc[UR4][R10.64], R4 ;  /* 0x000000040a007986 */ /* 0x0001e8000c101b04 */
[----:B------:R0:W-:Y:S04]  /*0290*/  STG.E.64 desc[UR4][R10.64+0x8], R14 ;  /* 0x0000080e0a007986 */ /* 0x0001e8000c101b04 */
[----:B------:R0:W-:Y:S01]  /*02a0*/  STG.E.64 desc[UR4][R10.64+0x10], R2 ;  /* 0x000010020a007986 */ /* 0x0001e2000c101b04 */
[----:B------:R-:W-:Y:S05]  /*02b0*/  @!P0 BRA `(.L_x_83) ;  /* 0x0000000c00408947 */ /* 0x000fea0003800000 */
[----:B0-----:R-:W-:Y:S02]  /*02c0*/  IMAD.MOV.U32 R4, RZ, RZ, RZ ;  /* 0x000000ffff047224 */ /* 0x001fe400078e00ff */
[----:B------:R-:W-:Y:S02]  /*02d0*/  IMAD.MOV.U32 R9, RZ, RZ, -0x75bd8fc ;  /* 0xf8a42704ff097424 */ /* 0x000fe400078e00ff */
[----:B------:R-:W-:-:S07]  /*02e0*/  IMAD.MOV.U32 R6, RZ, RZ, -0x23270784 ;  /* 0xdcd8f87cff067424 */ /* 0x000fce00078e00ff */
.L_x_89:
        /* <DEDUP_REMOVED lines=8> */
.L_x_88:
[----:B------:R-:W-:Y:S01]  /*0370*/  IMAD.MOV.U32 R21, RZ, RZ, RZ ;  /* 0x000000ffff157224 */ /* 0x000fe200078e00ff */
[----:B0-----:R-:W-:Y:S02]  /*0380*/  CS2R R6, SRZ ;  /* 0x0000000000067805 */ /* 0x001fe4000001ff00 */
[----:B------:R-:W-:Y:S01]  /*0390*/  CS2R R8, SRZ ;  /* 0x0000000000087805 */ /* 0x000fe2000001ff00 */
[----:B------:R-:W-:-:S07]  /*03a0*/  IMAD.MOV.U32 R5, RZ, RZ, RZ ;  /* 0x000000ffff057224 */ /* 0x000fce00078e00ff */
.L_x_87:
[----:B------:R-:W-:-:S05]  /*03b0*/  IMAD.WIDE.U32 R14, R21, 0x4, R10 ;  /* 0x00000004150e7825 */ /* 0x000fca00078e000a */
[----:B------:R0:W5:Y:S01]  /*03c0*/  LDG.E R20, desc[UR4][R14.64+0x4] ;  /* 0x000004040e147981 */ /* 0x000162000c1e1900 */
[----:B------:R-:W-:Y:S02]  /*03d0*/  IMAD.SHL.U32 R22, R21, 0x20, RZ ;  /* 0x0000002015167824 */ /* 0x000fe400078e00ff */
[----:B------:R-:W-:-:S07]  /*03e0*/  IMAD.MOV.U32 R23, RZ, RZ, RZ ;  /* 0x000000ffff177224 */ /* 0x000fce00078e00ff */
.L_x_86:
[----:B-----5:R-:W-:Y:S01]  /*03f0*/  SHF.R.U32.HI R27, RZ, R23, R20 ;  /* 0x00000017ff1b7219 */ /* 0x020fe20000011614 */
[----:B0-----:R-:W-:-:S03]  /*0400*/  IMAD.IADD R14, R22, 0x1, R23 ;  /* 0x00000001160e7824 */ /* 0x001fc600078e0217 */
[----:B------:R-:W-:-:S04]  /*0410*/  LOP3.LUT R15, R27, 0x1, RZ, 0xc0, !PT ;  /* 0x000000011b0f7812 */ /* 0x000fc800078ec0ff */
[----:B------:R-:W-:Y:S01]  /*0420*/  ISETP.NE.U32.AND P0, PT, R15, 0x1, PT ;  /* 0x000000010f00780c */ /* 0x000fe20003f05070 */
[----:B------:R-:W-:-:S04]  /*0430*/  IMAD R15, R14, 0x5, RZ ;  /* 0x000000050e0f7824 */ /* 0x000fc800078e02ff */
[----:B------:R-:W-:-:S08]  /*0440*/  IMAD.WIDE.U32 R14, R15, 0x4, R2 ;  /* 0x000000040f0e7825 */ /* 0x000fd000078e0002 */
[----:B------:R-:W2:Y:S04]  /*0450*/  @!P0 LDG.E R24, desc[UR4][R14.64] ;  /* 0x000000040e188981 */ /* 0x000ea8000c1e1900 */
[----:B------:R-:W3:Y:S04]  /*0460*/  @!P0 LDG.E R26, desc[UR4][R14.64+0x8] ;  /* 0x000008040e1a8981 */ /* 0x000ee8000c1e1900 */
[----:B------:R-:W4:Y:S01]  /*0470*/  @!P0 LDG.E R25, desc[UR4][R14.64+0x4] ;  /* 0x000004040e198981 */ /* 0x000f22000c1e1900 */
[----:B------:R-:W-:-:S03]  /*0480*/  R2P PR, R27, 0x7e ;  /* 0x0000007e1b007804 */ /* 0x000fc60000000000 */
[----:B------:R-:W4:Y:S10]  /*0490*/  @!P0 LDG.E R29, desc[UR4][R14.64+0xc] ;  /* 0x00000c040e1d8981 */ /* 0x000f34000c1e1900 */
[----:B------:R-:W4:Y:S01]  /*04a0*/  @P2 LDG.E R28, desc[UR4][R14.64+0x38] ;  /* 0x000038040e1c2981 */ /* 0x000f22000c1e1900 */
[----:B--2---:R-:W-:-:S03]  /*04b0*/  @!P0 LOP3.LUT R5, R5, R24, RZ, 0x3c, !PT ;  /* 0x0000001805058212 */ /* 0x004fc600078e3cff */
[----:B------:R-:W2:Y:S01]  /*04c0*/  @!P0 LDG.E R24, desc[UR4][R14.64+0x10] ;  /* 0x000010040e188981 */ /* 0x000ea2000c1e1900 */
[----:B---3--:R-:W-:-:S03]  /*04d0*/  @!P0 LOP3.LUT R9, R9, R26, RZ, 0x3c, !PT ;  /* 0x0000001a09098212 */ /* 0x008fc600078e3cff */
[----:B------:R-:W3:Y:S01]  /*04e0*/  @P1 LDG.E R26, desc[UR4][R14.64+0x24] ;  /* 0x000024040e1a1981 */ /* 0x000ee2000c1e1900 */
[----:B----4-:R-:W-:-:S03]  /*04f0*/  @!P0 LOP3.LUT R8, R8, R25, RZ, 0x3c, !PT ;  /* 0x0000001908088212 */ /* 0x010fc600078e3cff */
[----:B------:R-:W4:Y:S01]  /*0500*/  @P3 LDG.E R25, desc[UR4][R14.64+0x4c] ;  /* 0x00004c040e193981 */ /* 0x000f22000c1e1900 */
[----:B--2---:R-:W-:-:S03]  /*0510*/  @!P0 LOP3.LUT R7, R7, R24, RZ, 0x3c, !PT ;  /* 0x0000001807078212 */ /* 0x004fc600078e3cff */
[----:B------:R-:W2:Y:S01]  /*0520*/  @P1 LDG.E R24, desc[UR4][R14.64+0x14] ;  /* 0x000014040e181981 */ /* 0x000ea2000c1e1900 */
[----:B---3--:R-:W-:-:S03]  /*0530*/  @P1 LOP3.LUT R7, R7, R26, RZ, 0x3c, !PT ;  /* 0x0000001a07071212 */ /* 0x008fc600078e3cff */
[----:B------:R-:W3:Y:S01]  /*0540*/  @P4 LDG.E R26, desc[UR4][R14.64+0x60] ;  /* 0x000060040e1a4981 */ /* 0x000ee2000c1e1900 */
[----:B------:R-:W-:-:S03]  /*0550*/  @P2 LOP3.LUT R7, R7, R28, RZ, 0x3c, !PT ;  /* 0x0000001c07072212 */ /* 0x000fc600078e3cff */
[----:B------:R-:W2:Y:S01]  /*0560*/  @P5 LDG.E R28, desc[UR4][R14.64+0x74] ;  /* 0x000074040e1c5981 */ /* 0x000ea2000c1e1900 */
[----:B----4-:R-:W-:-:S03]  /*0570*/  @P3 LOP3.LUT R7, R7, R25, RZ, 0x3c, !PT ;  /* 0x0000001907073212 */ /* 0x010fc600078e3cff */
[----:B------:R-:W4:Y:S01]  /*0580*/  @P6 LDG.E R25, desc[UR4][R14.64+0x88] ;  /* 0x000088040e196981 */ /* 0x000f22000c1e1900 */
[----:B------:R-:W-:-:S03]  /*0590*/  @!P0 LOP3.LUT R6, R6, R29, RZ, 0x3c, !PT ;  /* 0x0000001d06068212 */ /* 0x000fc600078e3cff */
[----:B------:R-:W4:Y:S01]  /*05a0*/  @P1 LDG.E R29, desc[UR4][R14.64+0x20] ;  /* 0x000020040e1d1981 */ /* 0x000f22000c1e1900 */
[----:B---3--:R-:W-:Y:S02]  /*05b0*/  @P4 LOP3.LUT R7, R7, R26, RZ, 0x3c, !PT ;  /* 0x0000001a07074212 */ /* 0x008fe400078e3cff */
[----:B--2---:R-:W-:Y:S01]  /*05c0*/  @P1 LOP3.LUT R5, R5, R24, RZ, 0x3c, !PT ;  /* 0x0000001805051212 */ /* 0x004fe200078e3cff */
[----:B------:R-:W2:Y:S01]  /*05d0*/  @P2 LDG.E R26, desc[UR4][R14.64+0x28] ;  /* 0x000028040e1a2981 */ /* 0x000ea2000c1e1900 */
[----:B------:R-:W-:-:S03]  /*05e0*/  @P5 LOP3.LUT R7, R7, R28, RZ, 0x3c, !PT ;  /* 0x0000001c07075212 */ /* 0x000fc600078e3cff */
[----:B------:R-:W3:Y:S01]  /*05f0*/  @P1 LDG.E R24, desc[UR4][R14.64+0x1c] ;  /* 0x00001c040e181981 */ /* 0x000ee2000c1e1900 */
[----:B----4-:R-:W-:-:S03]  /*0600*/  @P6 LOP3.LUT R7, R7, R25, RZ, 0x3c, !PT ;  /* 0x0000001907076212 */ /* 0x010fc600078e3cff */
        /* <DEDUP_REMOVED lines=33> */
[----:B------:R-:W-:Y:S02]  /*0820*/  LOP3.LUT P0, RZ, R27, 0x80, RZ, 0xc0, !PT ;  /* 0x000000801bff7812 */ /* 0x000fe4000780c0ff */
[----:B------:R-:W-:Y:S02]  /*0830*/  @P5 LOP3.LUT R6, R6, R29, RZ, 0x3c, !PT ;  /* 0x0000001d06065212 */ /* 0x000fe400078e3cff */
[----:B------:R-:W4:Y:S01]  /*0840*/  @P6 LDG.E R29, desc[UR4][R14.64+0x84] ;  /* 0x000084040e1d6981 */ /* 0x000f22000c1e1900 */
[----:B--2---:R-:W-:-:S08]  /*0850*/  @P6 LOP3.LUT R5, R5, R26, RZ, 0x3c, !PT ;  /* 0x0000001a05056212 */ /* 0x004fd000078e3cff */
        /* <DEDUP_REMOVED lines=37> */
[----:B------:R-:W-:-:S04]  /*0ab0*/  @P0 LOP3.LUT R6, R6, R29, RZ, 0x3c, !PT ;  /* 0x0000001d06060212 */ /* 0x000fc800078e3cff */
[----:B---3--:R-:W-:Y:S02]  /*0ac0*/  @P1 LOP3.LUT R6, R6, R25, RZ, 0x3c, !PT ;  /* 0x0000001906061212 */ /* 0x008fe400078e3cff */
[----:B----4-:R-:W-:Y:S01]  /*0ad0*/  @P2 LOP3.LUT R5, R5, R26, RZ, 0x3c, !PT ;  /* 0x0000001a05052212 */ /* 0x010fe200078e3cff */
[----:B------:R-:W3:Y:S04]  /*0ae0*/  @P2 LDG.E R25, desc[UR4][R14.64+0xd4] ;  /* 0x0000d4040e192981 */ /* 0x000ee8000c1e1900 */
[----:B------:R-:W4:Y:S01]  /*0af0*/  @P2 LDG.E R26, desc[UR4][R14.64+0xd8] ;  /* 0x0000d8040e1a2981 */ /* 0x000f22000c1e1900 */
[----:B--2---:R-:W-:-:S03]  /*0b00*/  @P1 LOP3.LUT R7, R7, R24, RZ, 0x3c, !PT ;  /* 0x0000001807071212 */ /* 0x004fc600078e3cff */
[----:B------:R-:W2:Y:S01]  /*0b10*/  @P2 LDG.E R24, desc[UR4][R14.64+0xd0] ;  /* 0x0000d0040e182981 */ /* 0x000ea2000c1e1900 */
[----:B------:R-:W-:-:S03]  /*0b20*/  LOP3.LUT P0, RZ, R27, 0x8000, RZ, 0xc0, !PT ;  /* 0x000080001bff7812 */ /* 0x000fc6000780c0ff */
[----:B------:R-:W2:Y:S01]  /*0b30*/  @P2 LDG.E R27, desc[UR4][R14.64+0xcc] ;  /* 0x0000cc040e1b2981 */ /* 0x000ea2000c1e1900 */
[----:B---3--:R-:W-:-:S03]  /*0b40*/  @P2 LOP3.LUT R6, R6, R25, RZ, 0x3c, !PT ;  /* 0x0000001906062212 */ /* 0x008fc600078e3cff */
[----:B------:R-:W3:Y:S01]  /*0b50*/  @P3 LDG.E R25, desc[UR4][R14.64+0xe0] ;  /* 0x0000e0040e193981 */ /* 0x000ee2000c1e1900 */
[----:B----4-:R-:W-:-:S03]  /*0b60*/  @P2 LOP3.LUT R7, R7, R26, RZ, 0x3c, !PT ;  /* 0x0000001a07072212 */ /* 0x010fc600078e3cff */
[----:B------:R-:W4:Y:S01]  /*0b70*/  @P3 LDG.E R26, desc[UR4][R14.64+0xec] ;  /* 0x0000ec040e1a3981 */ /* 0x000f22000c1e1900 */
[----:B--2---:R-:W-:-:S03]  /*0b80*/  @P2 LOP3.LUT R9, R9, R24, RZ, 0x3c, !PT ;  /* 0x0000001809092212 */ /* 0x004fc600078e3cff */
[----:B------:R-:W2:Y:S01]  /*0b90*/  @P3 LDG.E R24, desc[UR4][R14.64+0xe4] ;  /* 0x0000e4040e183981 */ /* 0x000ea2000c1e1900 */
[----:B------:R-:W-:Y:S02]  /*0ba0*/  @P2 LOP3.LUT R8, R8, R27, RZ, 0x3c, !PT ;  /* 0x0000001b08082212 */ /* 0x000fe400078e3cff */
[----:B------:R-:W-:Y:S01]  /*0bb0*/  @P3 LOP3.LUT R5, R5, R28, RZ, 0x3c, !PT ;  /* 0x0000001c05053212 */ /* 0x000fe200078e3cff */
[----:B------:R-:W2:Y:S01]  /*0bc0*/  @P3 LDG.E R27, desc[UR4][R14.64+0xe8] ;  /* 0x0000e8040e1b3981 */ /* 0x000ea2000c1e1900 */
[----:B---3--:R-:W-:-:S03]  /*0bd0*/  @P3 LOP3.LUT R8, R8, R25, RZ, 0x3c, !PT ;  /* 0x0000001908083212 */ /* 0x008fc600078e3cff */
[----:B------:R-:W3:Y:S01]  /*0be0*/  @P4 LDG.E R25, desc[UR4][R14.64+0xf4] ;  /* 0x0000f4040e194981 */ /* 0x000ee2000c1e1900 */
[----:B----4-:R-:W-:-:S03]  /*0bf0*/  @P3 LOP3.LUT R7, R7, R26, RZ, 0x3c, !PT ;  /* 0x0000001a07073212 */ /* 0x010fc600078e3cff */
        /* <DEDUP_REMOVED lines=10> */
[----:B------:R-:W-:-:S03]  /*0ca0*/  @P3 LOP3.LUT R6, R6, R27, RZ, 0x3c, !PT ;  /* 0x0000001b06063212 */ /* 0x000fc600078e3cff */
        /* <DEDUP_REMOVED lines=23> */
[----:B------:R-:W-:Y:S01]  /*0e20*/  VIADD R23, R23, 0x10 ;  /* 0x0000001017177836 */ /* 0x000fe20000000000 */
[----:B--2---:R-:W-:Y:S02]  /*0e30*/  @P6 LOP3.LUT R9, R9, R24, RZ, 0x3c, !PT ;  /* 0x0000001809096212 */ /* 0x004fe400078e3cff */
[----:B------:R-:W2:Y:S02]  /*0e40*/  @P0 LDG.E R24, desc[UR4][R14.64+0x134] ;  /* 0x000134040e180981 */ /* 0x000ea4000c1e1900 */
[----:B------:R-:W-:-:S02]  /*0e50*/  ISETP.NE.AND P1, PT, R23, 0x20, PT ;  /* 0x000000201700780c */ /* 0x000fc40003f25270 */
[----:B------:R-:W-:Y:S02]  /*0e60*/  @P0 LOP3.LUT R5, R5, R28, RZ, 0x3c, !PT ;  /* 0x0000001c05050212 */ /* 0x000fe400078e3cff */
[----:B---3--:R-:W-:Y:S02]  /*0e70*/  @P0 LOP3.LUT R6, R6, R27, RZ, 0x3c, !PT ;  /* 0x0000001b06060212 */ /* 0x008fe400078e3cff */
[----:B----4-:R-:W-:Y:S02]  /*0e80*/  @P0 LOP3.LUT R8, R8, R25, RZ, 0x3c, !PT ;  /* 0x0000001908080212 */ /* 0x010fe400078e3cff */
[----:B------:R-:W-:Y:S02]  /*0e90*/  @P0 LOP3.LUT R7, R7, R26, RZ, 0x3c, !PT ;  /* 0x0000001a07070212 */ /* 0x000fe400078e3cff */
[----:B--2---:R-:W-:-:S03]  /*0ea0*/  @P0 LOP3.LUT R9, R9, R24, RZ, 0x3c, !PT ;  /* 0x0000001809090212 */ /* 0x004fc600078e3cff */
[----:B------:R-:W-:Y:S05]  /*0eb0*/  @P1 BRA `(.L_x_86) ;  /* 0xfffffff4004c1947 */ /* 0x000fea000383ffff */
[----:B------:R-:W-:-:S05]  /*0ec0*/  VIADD R21, R21, 0x1 ;  /* 0x0000000115157836 */ /* 0x000fca0000000000 */
[----:B------:R-:W-:-:S13]  /*0ed0*/  ISETP.NE.AND P0, PT, R21, 0x5, PT ;  /* 0x000000051500780c */ /* 0x000fda0003f05270 */
[----:B------:R-:W-:Y:S05]  /*0ee0*/  @P0 BRA `(.L_x_87) ;  /* 0xfffffff400300947 */ /* 0x000fea000383ffff */
[----:B------:R0:W-:Y:S01]  /*0ef0*/  STG.E desc[UR4][R10.64+0x4], R5 ;  /* 0x000004050a007986 */ /* 0x0001e2000c101904 */
[----:B------:R-:W-:-:S03]  /*0f00*/  VIADD R19, R19, 0x1 ;  /* 0x0000000113137836 */ /* 0x000fc60000000000 */
[----:B------:R0:W-:Y:S02]  /*0f10*/  STG.E.64 desc[UR4][R10.64+0x8], R8 ;  /* 0x000008080a007986 */ /* 0x0001e4000c101b04 */
[----:B------:R-:W-:Y:S02]  /*0f20*/  ISETP.GE.U32.AND P0, PT, R19, R18, PT ;  /* 0x000000121300720c */ /* 0x000fe40003f06070 */
[----:B------:R0:W-:Y:S11]  /*0f30*/  STG.E.64 desc[UR4][R10.64+0x10], R6 ;  /* 0x000010060a007986 */ /* 0x0001f6000c101b04 */
[----:B------:R-:W-:Y:S05]  /*0f40*/  @!P0 BRA `(.L_x_88) ;  /* 0xfffffff400088947 */ /* 0x000fea000383ffff */
.L_x_85:
[----:B------:R-:W-:Y:S05]  /*0f50*/  BSYNC.RECONVERGENT B1 ;  /* 0x0000000000017941 */ /* 0x000fea0003800200 */
.L_x_84:
[----:B------:R-:W-:Y:S01]  /*0f60*/  ISETP.GT.U32.AND P0, PT, R16, 0x3, PT ;  /* 0x000000031000780c */ /* 0x000fe20003f04070 */
[----:B------:R-:W-:Y:S01]  /*0f70*/  VIADD R4, R4, 0x1 ;  /* 0x0000000104047836 */ /* 0x000fe20000000000 */
[--C-:B------:R-:W-:Y:S02]  /*0f80*/  SHF.R.U64 R16, R16, 0x2, R17.reuse ;  /* 0x0000000210107819 */ /* 0x100fe40000001211 */
[----:B------:R-:W-:Y:S02]  /*0f90*/  ISETP.GT.U32.AND.EX P0, PT, R17, RZ, PT, P0 ;  /* 0x000000ff1100720c */ /* 0x000fe40003f04100 */
[----:B------:R-:W-:-:S11]  /*0fa0*/  SHF.R.U32.HI R17, RZ, 0x2, R17 ;  /* 0x00000002ff117819 */ /* 0x000fd60000011611 */
[----:B------:R-:W-:Y:S05]  /*0fb0*/  @P0 BRA `(.L_x_89) ;  /* 0xfffffff000cc0947 */ /* 0x000fea000383ffff */
.L_x_83:
[----:B------:R-:W-:Y:S05]  /*0fc0*/  BSYNC.RECONVERGENT B0 ;  /* 0x0000000000007941 */ /* 0x000fea0003800200 */
.L_x_82:
[----:B------:R-:W1:Y:S01]  /*0fd0*/  LDCU.64 UR6, c[0x0][0x390] ;  /* 0x00007200ff0677ac */ /* 0x000e620008000a00 */
[----:B0-----:R-:W-:Y:S01]  /*0fe0*/  SHF.R.U32.HI R2, RZ, 0x2, R5 ;  /* 0x00000002ff027819 */ /* 0x001fe20000011605 */
[----:B------:R-:W-:Y:S01]  /*0ff0*/  IMAD.MOV.U32 R16, RZ, RZ, R9 ;  /* 0x000000ffff107224 */ /* 0x000fe200078e0009 */
[----:B------:R-:W-:Y:S01]  /*1000*/  STG.E.64 desc[UR4][R10.64+0x18], RZ ;  /* 0x000018ff0a007986 */ /* 0x000fe2000c101b04 */
[----:B------:R-:W-:Y:S01]  /*1010*/  IMAD.MOV.U32 R17, RZ, RZ, R6 ;  /* 0x000000ffff117224 */ /* 0x000fe200078e0006 */
[----:B------:R-:W-:Y:S01]  /*1020*/  LOP3.LUT R2, R2, R5, RZ, 0x3c, !PT ;  /* 0x0000000502027212 */ /* 0x000fe200078e3cff */
[----:B------:R-:W-:Y:S01]  /*1030*/  IMAD.SHL.U32 R5, R7, 0x10, RZ ;  /* 0x0000001007057824 */ /* 0x000fe200078e00ff */
[----:B------:R-:W-:Y:S03]  /*1040*/  STG.E desc[UR4][R10.64+0x20], RZ ;  /* 0x000020ff0a007986 */ /* 0x000fe6000c101904 */
[C---:B------:R-:W-:Y:S01]  /*1050*/  IMAD.SHL.U32 R4, R2.reuse, 0x2, RZ ;  /* 0x0000000202047824 */ /* 0x040fe200078e00ff */
[----:B------:R-:W-:Y:S04]  /*1060*/  STG.E.64 desc[UR4][R10.64+0x8], R16 ;  /* 0x000008100a007986 */ /* 0x000fe8000c101b04 */
[----:B------:R-:W-:Y:S01]  /*1070*/  LOP3.LUT R2, R2, R4, R5, 0x96, !PT ;  /* 0x0000000402027212 */ /* 0x000fe200078e9605 */
[----:B------:R-:W-:Y:S01]  /*1080*/  VIADD R4, R0, 0xd9fc63dd ;  /* 0xd9fc63dd00047836 */ /* 0x000fe20000000000 */
[----:B------:R-:W-:Y:S01]  /*1090*/  STG.E.64 desc[UR4][R10.64+0x28], RZ ;  /* 0x000028ff0a007986 */ /* 0x000fe2000c101b04 */
[----:B-1----:R-:W0:Y:S01]  /*10a0*/  I2F.U32.RP R14, UR7 ;  /* 0x00000007000e7d06 */ /* 0x002e220008209000 */
[----:B------:R-:W-:-:S07]  /*10b0*/  ISETP.NE.U32.AND P1, PT, RZ, UR7, PT ;  /* 0x00000007ff007c0c */ /* 0x000fce000bf25070 */
[----:B0-----:R-:W0:Y:S02]  /*10c0*/  MUFU.RCP R14, R14 ;  /* 0x0000000e000e7308 */ /* 0x001e240000001000 */
[----:B0-----:R-:W-:Y:S02]  /*10d0*/  VIADD R3, R14, 0xffffffe ;  /* 0x0ffffffe0e037836 */ /* 0x001fe40000000000 */
[----:B------:R-:W-:-:S04]  /*10e0*/  IMAD.MOV.U32 R14, RZ, RZ, R7 ;  /* 0x000000ffff0e7224 */ /* 0x000fc800078e0007 */
[----:B------:R-:W0:Y:S02]  /*10f0*/  F2I.FTZ.U32.TRUNC.NTZ R3, R3 ;  /* 0x0000000300037305 */ /* 0x000e24000021f000 */
[----:B0-----:R-:W-:-:S04]  /*1100*/  IMAD.MOV R15, RZ, RZ, -R3 ;  /* 0x000000ffff0f7224 */ /* 0x001fc800078e0a03 */
[----:B------:R-:W-:Y:S01]  /*1110*/  IMAD R5, R15, UR7, RZ ;  /* 0x000000070f057c24 */ /* 0x000fe2000f8e02ff */
[----:B------:R-:W-:Y:S01]  /*1120*/  LOP3.LUT R15, R2, R7, RZ, 0x3c, !PT ;  /* 0x00000007020f7212 */ /* 0x000fe200078e3cff */
[----:B------:R-:W-:-:S04]  /*1130*/  IMAD.MOV.U32 R2, RZ, RZ, RZ ;  /* 0x000000ffff027224 */ /* 0x000fc800078e00ff */
[----:B------:R-:W-:Y:S01]  /*1140*/  IMAD.HI.U32 R3, R3, R5, R2 ;  /* 0x0000000503037227 */ /* 0x000fe200078e0002 */
[----:B------:R-:W-:Y:S03]  /*1150*/  STG.E.64 desc[UR4][R10.64+0x10], R14 ;  /* 0x0000100e0a007986 */ /* 0x000fe6000c101b04 */
[----:B------:R-:W-:Y:S02]  /*1160*/  IMAD.IADD R0, R15, 0x1, R4 ;  /* 0x000000010f007824 */ /* 0x000fe400078e0204 */
[----:B------:R-:W-:Y:S02]  /*1170*/  IMAD.MOV.U32 R5, RZ, RZ, R8 ;  /* 0x000000ffff057224 */ /* 0x000fe400078e0008 */
[----:B------:R-:W-:-:S03]  /*1180*/  IMAD.HI.U32 R3, R3, R0, RZ ;  /* 0x0000000003037227 */ /* 0x000fc600078e00ff */
[----:B------:R-:W-:Y:S01]  /*1190*/  STG.E.64 desc[UR4][R10.64], R4 ;  /* 0x000000040a007986 */ /* 0x000fe2000c101b04 */
[----:B------:R-:W-:-:S04]  /*11a0*/  IMAD.MOV R3, RZ, RZ, -R3 ;  /* 0x000000ffff037224 */ /* 0x000fc800078e0a03 */
[----:B------:R-:W-:-:S05]  /*11b0*/  IMAD R0, R3, UR7, R0 ;  /* 0x0000000703007c24 */ /* 0x000fca000f8e0200 */
[----:B------:R-:W-:-:S13]  /*11c0*/  ISETP.GE.U32.AND P0, PT, R0, UR7, PT ;  /* 0x0000000700007c0c */ /* 0x000fda000bf06070 */
[----:B------:R-:W-:-:S05]  /*11d0*/  @P0 VIADD R0, R0, -UR7 ;  /* 0x8000000700000c36 */ /* 0x000fca0008000000 */
[----:B------:R-:W-:-:S13]  /*11e0*/  ISETP.GE.U32.AND P0, PT, R0, UR7, PT ;  /* 0x0000000700007c0c */ /* 0x000fda000bf06070 */
[----:B------:R-:W-:Y:S01]  /*11f0*/  @P0 VIADD R0, R0, -UR7 ;  /* 0x8000000700000c36 */ /* 0x000fe20008000000 */
[----:B------:R-:W-:-:S05]  /*1200*/  @!P1 LOP3.LUT R0, RZ, UR7, RZ, 0x33, !PT ;  /* 0x00000007ff009c12 */ /* 0x000fca000f8e33ff */
[----:B------:R-:W-:-:S05]  /*1210*/  VIADD R3, R0, UR6 ;  /* 0x0000000600037c36 */ /* 0x000fca0008000000 */
[----:B------:R-:W-:Y:S01]  /*1220*/  STG.E desc[UR4][R12.64], R3 ;  /* 0x000000030c007986 */ /* 0x000fe2000c101904 */
[----:B------:R-:W-:Y:S05]  /*1230*/  EXIT ;  /* 0x000000000000794d */ /* 0x000fea0003800000 */
.L_x_90:
        /* <DEDUP_REMOVED lines=12> */
.L_x_128:


//--------------------- .text._Z13random_matrixPiiiiijP17curandStateXORWOW --------------------------
	.section	.text._Z13random_matrixPiiiiijP17curandStateXORWOW,"ax",@progbits
	.align	128
        .global         _Z13random_matrixPiiiiijP17curandStateXORWOW
        .type           _Z13random_matrixPiiiiijP17curandStateXORWOW,@function
        .size           _Z13random_matrixPiiiiijP17curandStateXORWOW,(.L_x_129 - _Z13random_matrixPiiiiijP17curandStateXORWOW)
        .other          _Z13random_matrixPiiiiijP17curandStateXORWOW,@"STO_CUDA_ENTRY STV_DEFAULT"
_Z13random_matrixPiiiiijP17curandStateXORWOW:
.text._Z13random_matrixPiiiiijP17curandStateXORWOW:
        /* <DEDUP_REMOVED lines=13> */
[----:B------:R-:W0:Y:S01]  /*00d0*/  LDC R2, c[0x0][0x398] ;  /* 0x0000e600ff027b82 */ /* 0x000e220000000800 */
[----:B------:R-:W1:Y:S01]  /*00e0*/  LDCU.64 UR4, c[0x0][0x358] ;  /* 0x00006b00ff0477ac */ /* 0x000e620008000a00 */
[----:B------:R-:W-:Y:S01]  /*00f0*/  IMAD R0, R3, UR7, R0 ;  /* 0x0000000703007c24 */ /* 0x000fe2000f8e0200 */
[----:B------:R-:W-:Y:S01]  /*0100*/  BSSY.RECONVERGENT B0, `(.L_x_91) ;  /* 0x00000ec000007945 */ /* 0x000fe20003800200 */
[----:B------:R-:W-:Y:S02]  /*0110*/  IMAD.MOV.U32 R15, RZ, RZ, -0x75bd8fc ;  /* 0xf8a42704ff0f7424 */ /* 0x000fe400078e00ff */
[----:B------:R-:W-:Y:S01]  /*0120*/  IMAD.MOV.U32 R12, RZ, RZ, -0x23270784 ;  /* 0xdcd8f87cff0c7424 */ /* 0x000fe200078e00ff */
[----:B------:R-:W-:Y:S01]  /*0130*/  ISETP.NE.AND P0, PT, R0, RZ, PT ;  /* 0x000000ff0000720c */ /* 0x000fe20003f05270 */
[----:B------:R-:W2:Y:S01]  /*0140*/  LDC.64 R8, c[0x0][0x3a0] ;  /* 0x0000e800ff087b82 */ /* 0x000ea20000000a00 */
[----:B------:R-:W-:Y:S01]  /*0150*/  IMAD.MOV.U32 R5, RZ, RZ, -0x75bd8fc ;  /* 0xf8a42704ff057424 */ /* 0x000fe200078e00ff */
[----:B------:R-:W-:-:S02]  /*0160*/  SHF.R.S32.HI R10, RZ, 0x1f, R0 ;  /* 0x0000001fff0a7819 */ /* 0x000fc40000011400 */
[----:B0-----:R-:W-:-:S05]  /*0170*/  LOP3.LUT R2, R2, 0xaad26b49, RZ, 0x3c, !PT ;  /* 0xaad26b4902027812 */ /* 0x001fca00078e3cff */
[----:B------:R-:W-:Y:S02]  /*0180*/  IMAD R2, R2, 0x4182bed5, RZ ;  /* 0x4182bed502027824 */ /* 0x000fe400078e02ff */
[----:B--2---:R-:W-:-:S03]  /*0190*/  IMAD.WIDE R8, R0, 0x30, R8 ;  /* 0x0000003000087825 */ /* 0x004fc600078e0208 */
[C---:B------:R-:W-:Y:S01]  /*01a0*/  LOP3.LUT R4, R2.reuse, 0x159a55e5, RZ, 0x3c, !PT ;  /* 0x159a55e502047812 */ /* 0x040fe200078e3cff */
[C---:B------:R-:W-:Y:S02]  /*01b0*/  VIADD R3, R2.reuse, 0x583f19 ;  /* 0x00583f1902037836 */ /* 0x040fe40000000000 */
[C---:B------:R-:W-:Y:S02]  /*01c0*/  VIADD R6, R2.reuse, 0xd9f6dc18 ;  /* 0xd9f6dc1802067836 */ /* 0x040fe40000000000 */
[----:B------:R-:W-:Y:S02]  /*01d0*/  VIADD R7, R2, 0x75bcd15 ;  /* 0x075bcd1502077836 */ /* 0x000fe40000000000 */
[----:B------:R-:W-:Y:S02]  /*01e0*/  IMAD.MOV.U32 R14, RZ, RZ, R4 ;  /* 0x000000ffff0e7224 */ /* 0x000fe400078e0004 */
[----:B------:R-:W-:Y:S01]  /*01f0*/  IMAD.MOV.U32 R13, RZ, RZ, R3 ;  /* 0x000000ffff0d7224 */ /* 0x000fe200078e0003 */
[----:B-1----:R0:W-:Y:S01]  /*0200*/  STG.E.64 desc[UR4][R8.64], R6 ;  /* 0x0000000608007986 */ /* 0x0021e2000c101b04 */
[----:B------:R-:W-:-:S03]  /*0210*/  IMAD.MOV.U32 R2, RZ, RZ, -0x23270784 ;  /* 0xdcd8f87cff027424 */ /* 0x000fc600078e00ff */
        /* <DEDUP_REMOVED lines=8> */
.L_x_98:
        /* <DEDUP_REMOVED lines=8> */
.L_x_97:
[----:B------:R-:W-:Y:S01]  /*0320*/  IMAD.MOV.U32 R15, RZ, RZ, RZ ;  /* 0x000000ffff0f7224 */ /* 0x000fe200078e00ff */
[----:B0-----:R-:W-:Y:S02]  /*0330*/  CS2R R2, SRZ ;  /* 0x0000000000027805 */ /* 0x001fe4000001ff00 */
[----:B------:R-:W-:Y:S01]  /*0340*/  CS2R R4, SRZ ;  /* 0x0000000000047805 */ /* 0x000fe2000001ff00 */
[----:B------:R-:W-:-:S07]  /*0350*/  IMAD.MOV.U32 R7, RZ, RZ, RZ ;  /* 0x000000ffff077224 */ /* 0x000fce00078e00ff */
.L_x_96:
[----:B------:R-:W0:Y:S02]  /*0360*/  LDC.64 R10, c[0x0][0x3a0] ;  /* 0x0000e800ff0a7b82 */ /* 0x000e240000000a00 */
[----:B0-----:R-:W-:-:S04]  /*0370*/  IMAD.WIDE R10, R0, 0x30, R10 ;  /* 0x00000030000a7825 */ /* 0x001fc800078e020a */
[----:B------:R-:W-:-:S05]  /*0380*/  IMAD.WIDE.U32 R10, R15, 0x4, R10 ;  /* 0x000000040f0a7825 */ /* 0x000fca00078e000a */
[----:B------:R0:W5:Y:S01]  /*0390*/  LDG.E R16, desc[UR4][R10.64+0x4] ;  /* 0x000004040a107981 */ /* 0x000162000c1e1900 */
[----:B------:R-:W-:-:S07]  /*03a0*/  IMAD.MOV.U32 R17, RZ, RZ, RZ ;  /* 0x000000ffff117224 */ /* 0x000fce00078e00ff */
.L_x_95:
        /* <DEDUP_REMOVED lines=186> */
.L_x_94:
[----:B------:R-:W-:Y:S05]  /*0f50*/  BSYNC.RECONVERGENT B1 ;  /* 0x0000000000017941 */ /* 0x000fea0003800200 */
.L_x_93:
[C---:B------:R-:W-:Y:S01]  /*0f60*/  ISETP.GT.U32.AND P0, PT, R13.reuse, 0x3, PT ;  /* 0x000000030d00780c */ /* 0x040fe20003f04070 */
[----:B------:R-:W-:Y:S01]  /*0f70*/  VIADD R12, R12, 0x1 ;  /* 0x000000010c0c7836 */ /* 0x000fe20000000000 */
[--C-:B------:R-:W-:Y:S02]  /*0f80*/  SHF.R.U64 R13, R13, 0x2, R6.reuse ;  /* 0x000000020d0d7819 */ /* 0x100fe40000001206 */
[----:B------:R-:W-:Y:S02]  /*0f90*/  ISETP.GT.U32.AND.EX P0, PT, R6, RZ, PT, P0 ;  /* 0x000000ff0600720c */ /* 0x000fe40003f04100 */
[----:B------:R-:W-:-:S11]  /*0fa0*/  SHF.R.U32.HI R6, RZ, 0x2, R6 ;  /* 0x00000002ff067819 */ /* 0x000fd60000011606 */
[----:B------:R-:W-:Y:S05]  /*0fb0*/  @P0 BRA `(.L_x_98) ;  /* 0xfffffff000b80947 */ /* 0x000fea000383ffff */
.L_x_92:
[----:B------:R-:W-:Y:S05]  /*0fc0*/  BSYNC.RECONVERGENT B0 ;  /* 0x0000000000007941 */ /* 0x000fea0003800200 */
.L_x_91:
[----:B------:R-:W1:Y:S01]  /*0fd0*/  LDCU.64 UR6, c[0x0][0x390] ;  /* 0x00007200ff0677ac */ /* 0x000e620008000a00 */
[----:B0-----:R-:W0:Y:S01]  /*0fe0*/  LDC R8, c[0x0][0x398] ;  /* 0x0000e600ff087b82 */ /* 0x001e220000000800 */
[----:B------:R-:W-:Y:S01]  /*0ff0*/  SHF.R.U32.HI R6, RZ, 0x2, R7 ;  /* 0x00000002ff067819 */ /* 0x000fe20000011607 */
[----:B------:R-:W-:Y:S01]  /*1000*/  IMAD.MOV.U32 R15, RZ, RZ, R2 ;  /* 0x000000ffff0f7224 */ /* 0x000fe200078e0002 */
[----:B------:R-:W2:Y:S01]  /*1010*/  LDCU.64 UR8, c[0x0][0x380] ;  /* 0x00007000ff0877ac */ /* 0x000ea20008000a00 */
[----:B------:R-:W-:Y:S01]  /*1020*/  IMAD.MOV.U32 R14, RZ, RZ, R5 ;  /* 0x000000ffff0e7224 */ /* 0x000fe200078e0005 */
[----:B------:R-:W-:Y:S01]  /*1030*/  LOP3.LUT R6, R6, R7, RZ, 0x3c, !PT ;  /* 0x0000000706067212 */ /* 0x000fe200078e3cff */
[----:B------:R-:W-:Y:S01]  /*1040*/  IMAD.SHL.U32 R7, R3, 0x10, RZ ;  /* 0x0000001003077824 */ /* 0x000fe200078e00ff */
[----:B-1----:R-:W1:Y:S01]  /*1050*/  I2F.U32.RP R9, UR7 ;  /* 0x0000000700097d06 */ /* 0x002e620008209000 */
[----:B------:R-:W-:Y:S02]  /*1060*/  ISETP.NE.U32.AND P1, PT, RZ, UR7, PT ;  /* 0x00000007ff007c0c */ /* 0x000fe4000bf25070 */
[----:B--2---:R-:W-:-:S02]  /*1070*/  LEA R2, P2, R0, UR8, 0x2 ;  /* 0x0000000800027c11 */ /* 0x004fc4000f8410ff */
[----:B0-----:R-:W-:Y:S01]  /*1080*/  LOP3.LUT R12, R8, 0xaad26b49, RZ, 0x3c, !PT ;  /* 0xaad26b49080c7812 */ /* 0x001fe200078e3cff */
[----:B------:R-:W-:-:S04]  /*1090*/  IMAD.SHL.U32 R8, R6, 0x2, RZ ;  /* 0x0000000206087824 */ /* 0x000fc800078e00ff */
[----:B------:R-:W-:Y:S01]  /*10a0*/  IMAD R12, R12, 0x4182bed5, RZ ;  /* 0x4182bed50c0c7824 */ /* 0x000fe200078e02ff */
[----:B------:R-:W-:Y:S01]  /*10b0*/  LOP3.LUT R8, R6, R8, R7, 0x96, !PT ;  /* 0x0000000806087212 */ /* 0x000fe200078e9607 */
[----:B-1----:R-:W0:Y:S02]  /*10c0*/  MUFU.RCP R9, R9 ;  /* 0x0000000900097308 */ /* 0x002e240000001000 */
[----:B------:R-:W-:Y:S02]  /*10d0*/  VIADD R6, R12, 0xd9fc63dd ;  /* 0xd9fc63dd0c067836 */ /* 0x000fe40000000000 */
[----:B0-----:R-:W-:-:S04]  /*10e0*/  VIADD R10, R9, 0xffffffe ;  /* 0x0ffffffe090a7836 */ /* 0x001fc80000000000 */
[----:B------:R0:W1:Y:S02]  /*10f0*/  F2I.FTZ.U32.TRUNC.NTZ R11, R10 ;  /* 0x0000000a000b7305 */ /* 0x000064000021f000 */
[----:B0-----:R-:W-:Y:S02]  /*1100*/  IMAD.MOV.U32 R10, RZ, RZ, RZ ;  /* 0x000000ffff0a7224 */ /* 0x001fe400078e00ff */
[----:B-1----:R-:W-:-:S04]  /*1110*/  IMAD.MOV R9, RZ, RZ, -R11 ;  /* 0x000000ffff097224 */ /* 0x002fc800078e0a0b */
[----:B------:R-:W-:Y:S01]  /*1120*/  IMAD R7, R9, UR7, RZ ;  /* 0x0000000709077c24 */ /* 0x000fe2000f8e02ff */
[----:B------:R-:W-:Y:S01]  /*1130*/  LOP3.LUT R9, R8, R3, RZ, 0x3c, !PT ;  /* 0x0000000308097212 */ /* 0x000fe200078e3cff */
[----:B------:R-:W-:Y:S02]  /*1140*/  IMAD.MOV.U32 R8, RZ, RZ, R3 ;  /* 0x000000ffff087224 */ /* 0x000fe400078e0003 */
[----:B------:R-:W-:-:S04]  /*1150*/  IMAD.HI.U32 R10, R11, R7, R10 ;  /* 0x000000070b0a7227 */ /* 0x000fc800078e000a */
[----:B------:R-:W-:-:S04]  /*1160*/  IMAD.IADD R7, R9, 0x1, R6 ;  /* 0x0000000109077824 */ /* 0x000fc800078e0206 */
[----:B------:R-:W-:-:S04]  /*1170*/  IMAD.HI.U32 R10, R10, R7, RZ ;  /* 0x000000070a0a7227 */ /* 0x000fc800078e00ff */
[----:B------:R-:W-:-:S04]  /*1180*/  IMAD.MOV R10, RZ, RZ, -R10 ;  /* 0x000000ffff0a7224 */ /* 0x000fc800078e0a0a */
[----:B------:R-:W-:Y:S01]  /*1190*/  IMAD R12, R10, UR7, R7 ;  /* 0x000000070a0c7c24 */ /* 0x000fe2000f8e0207 */
[----:B------:R-:W-:Y:S01]  /*11a0*/  SHF.R.S32.HI R7, RZ, 0x1f, R0 ;  /* 0x0000001fff077819 */ /* 0x000fe20000011400 */
[----:B------:R-:W0:Y:S03]  /*11b0*/  LDC.64 R10, c[0x0][0x3a0] ;  /* 0x0000e800ff0a7b82 */ /* 0x000e260000000a00 */
[----:B------:R-:W-:Y:S02]  /*11c0*/  ISETP.GE.U32.AND P0, PT, R12, UR7, PT ;  /* 0x000000070c007c0c */ /* 0x000fe4000bf06070 */
[----:B------:R-:W-:Y:S01]  /*11d0*/  LEA.HI.X R3, R0, UR9, R7, 0x2, P2 ;  /* 0x0000000900037c11 */ /* 0x000fe200090f1407 */
[----:B------:R-:W-:-:S10]  /*11e0*/  IMAD.MOV.U32 R7, RZ, RZ, R4 ;  /* 0x000000ffff077224 */ /* 0x000fd400078e0004 */
[----:B------:R-:W-:-:S05]  /*11f0*/  @P0 VIADD R12, R12, -UR7 ;  /* 0x800000070c0c0c36 */ /* 0x000fca0008000000 */
[----:B------:R-:W-:Y:S01]  /*1200*/  ISETP.GE.U32.AND P0, PT, R12, UR7, PT ;  /* 0x000000070c007c0c */ /* 0x000fe2000bf06070 */
[----:B0-----:R-:W-:-:S05]  /*1210*/  IMAD.WIDE R10, R0, 0x30, R10 ;  /* 0x00000030000a7825 */ /* 0x001fca00078e020a */
[----:B------:R-:W-:Y:S04]  /*1220*/  STG.E.64 desc[UR4][R10.64+0x8], R14 ;  /* 0x0000080e0a007986 */ /* 0x000fe8000c101b04 */
[----:B------:R-:W-:Y:S03]  /*1230*/  STG.E.64 desc[UR4][R10.64+0x10], R8 ;  /* 0x000010080a007986 */ /* 0x000fe6000c101b04 */
[----:B------:R-:W-:Y:S01]  /*1240*/  @P0 VIADD R12, R12, -UR7 ;  /* 0x800000070c0c0c36 */ /* 0x000fe20008000000 */
[----:B------:R-:W-:Y:S01]  /*1250*/  @!P1 LOP3.LUT R12, RZ, UR7, RZ, 0x33, !PT ;  /* 0x00000007ff0c9c12 */ /* 0x000fe2000f8e33ff */
[----:B------:R-:W-:Y:S04]  /*1260*/  STG.E.64 desc[UR4][R10.64+0x18], RZ ;  /* 0x000018ff0a007986 */ /* 0x000fe8000c101b04 */
[----:B------:R-:W-:Y:S01]  /*1270*/  VIADD R5, R12, UR6 ;  /* 0x000000060c057c36 */ /* 0x000fe20008000000 */
[----:B------:R-:W-:Y:S04]  /*1280*/  STG.E desc[UR4][R10.64+0x20], RZ ;  /* 0x000020ff0a007986 */ /* 0x000fe8000c101904 */
[----:B------:R-:W-:Y:S04]  /*1290*/  STG.E.64 desc[UR4][R10.64+0x28], RZ ;  /* 0x000028ff0a007986 */ /* 0x000fe8000c101b04 */
[----:B------:R-:W-:Y:S04]  /*12a0*/  STG.E.64 desc[UR4][R10.64], R6 ;  /* 0x000000060a007986 */ /* 0x000fe8000c101b04 */
[----:B------:R-:W-:Y:S01]  /*12b0*/  STG.E desc[UR4][R2.64], R5 ;  /* 0x0000000502007986 */ /* 0x000fe2000c101904 */
[----:B------:R-:W-:Y:S05]  /*12c0*/  EXIT ;  /* 0x000000000000794d */ /* 0x000fea0003800000 */
.L_x_99:
        /* <DEDUP_REMOVED lines=11> */
.L_x_129:


//--------------------- .nv.global.init           --------------------------
	.section	.nv.global.init,"aw",@progbits
	.align	4
.nv.global.init:
	.type		mrg32k3aM1SubSeq,@object
	.size		mrg32k3aM1SubSeq,(mrg32k3aM2SubSeq - mrg32k3aM1SubSeq)
mrg32k3aM1SubSeq:
        /*0000*/ 	.byte	0x0b, 0xcc, 0xee, 0x04, 0x73, 0x29, 0x8b, 0x6f, 0xf6, 0x53, 0x03, 0xf6, 0x23, 0xf6, 0xea, 0xda
        /* <DEDUP_REMOVED lines=125> */
	.type		mrg32k3aM2SubSeq,@object
	.size		mrg32k3aM2SubSeq,(mrg32k3aM1 - mrg32k3aM2SubSeq)
mrg32k3aM2SubSeq:
        /* <DEDUP_REMOVED lines=126> */
	.type		mrg32k3aM1,@object
	.size		mrg32k3aM1,(mrg32k3aM1Seq - mrg32k3aM1)
mrg32k3aM1:
        /* <DEDUP_REMOVED lines=144> */
	.type		mrg32k3aM1Seq,@object
	.size		mrg32k3aM1Seq,(mrg32k3aM2 - mrg32k3aM1Seq)
mrg32k3aM1Seq:
        /* <DEDUP_REMOVED lines=144> */
	.type		mrg32k3aM2,@object
	.size		mrg32k3aM2,(mrg32k3aM2Seq - mrg32k3aM2)
mrg32k3aM2:
        /* <DEDUP_REMOVED lines=144> */
	.type		mrg32k3aM2Seq,@object
	.size		mrg32k3aM2Seq,(precalc_xorwow_matrix - mrg32k3aM2Seq)
mrg32k3aM2Seq:
        /* <DEDUP_REMOVED lines=144> */
	.type		precalc_xorwow_matrix,@object
	.size		precalc_xorwow_matrix,(precalc_xorwow_offset_matrix - precalc_xorwow_matrix)
precalc_xorwow_matrix:
        /* <DEDUP_REMOVED lines=6400> */
	.type		precalc_xorwow_offset_matrix,@object
	.size		precalc_xorwow_offset_matrix,(.L_1 - precalc_xorwow_offset_matrix)
precalc_xorwow_offset_matrix:
        /* <DEDUP_REMOVED lines=6400> */
.L_1:


//--------------------- .nv.shared.reserved.0     --------------------------
	.section	.nv.shared.reserved.0,"aw",@nobits
	.weak		__nv_reservedSMEM_offset_0_alias
	.size		__nv_reservedSMEM_offset_0_alias, 0, 64
	.other		__nv_reservedSMEM_offset_0_alias,@"STO_CUDA_RESERVED_SHARED STV_DEFAULT"
__nv_reservedSMEM_offset_0_alias:
	.zero		0
	.zero		64


//--------------------- .nv.constant0._Z10explotarRxPiiiiiiS_ --------------------------
	.section	.nv.constant0._Z10explotarRxPiiiiiiS_,"a",@progbits
	.sectionflags	@""
	.align	4
.nv.constant0._Z10explotarRxPiiiiiiS_:
	.zero		936


//--------------------- .nv.constant0._Z11explotarTNTPiiiiiS_ --------------------------
	.section	.nv.constant0._Z11explotarTNTPiiiiiS_,"a",@progbits
	.sectionflags	@""
	.align	4
.nv.constant0._Z11explotarTNTPiiiiiS_:
	.zero		928


//--------------------- .nv.constant0._Z13explotarBombaPiiiiijP17curandStateXORWOWS_ --------------------------
	.section	.nv.constant0._Z13explotarBombaPiiiiijP17curandStateXORWOWS_,"a",@progbits
	.sectionflags	@""
	.align	4
.nv.constant0._Z13explotarBombaPiiiiijP17curandStateXORWOWS_:
	.zero		944


//--------------------- .nv.constant0._Z4fillPii  --------------------------
	.section	.nv.constant0._Z4fillPii,"a",@progbits
	.sectionflags	@""
	.align	4
.nv.constant0._Z4fillPii:
	.zero		908


//--------------------- .nv.constant0._Z14caer_caramelosPiii --------------------------
	.section	.nv.constant0._Z14caer_caramelosPiii,"a",@progbits
	.sectionflags	@""
	.align	4
.nv.constant0._Z14caer_caramelosPiii:
	.zero		912


//--------------------- .nv.constant0._Z13eliminar7oMasPiiiS_iijP17curandStateXORWOWii --------------------------
	.section	.nv.constant0._Z13eliminar7oMasPiiiS_iijP17curandStateXORWOWii,"a",@progbits
	.sectionflags	@""
	.align	4
.nv.constant0._Z13eliminar7oMasPiiiS_iijP17curandStateXORWOWii:
	.zero		952


//--------------------- .nv.constant0._Z9eliminar6PiiiS_ii --------------------------
	.section	.nv.constant0._Z9eliminar6PiiiS_ii,"a",@progbits
	.sectionflags	@""
	.align	4
.nv.constant0._Z9eliminar6PiiiS_ii:
	.zero		928


//--------------------- .nv.constant0._Z9eliminar5PiiiS_ii --------------------------
	.section	.nv.constant0._Z9eliminar5PiiiS_ii,"a",@progbits
	.sectionflags	@""
	.align	4
.nv.constant0._Z9eliminar5PiiiS_ii:
	.zero		928


//--------------------- .nv.constant0._Z23eliminar_iguales_juntosPiiiS_ --------------------------
	.section	.nv.constant0._Z23eliminar_iguales_juntosPiiiS_,"a",@progbits
	.sectionflags	@""
	.align	4
.nv.constant0._Z23eliminar_iguales_juntosPiiiS_:
	.zero		920


//--------------------- .nv.constant0._Z15rellenar_huecosPiiiiijP17curandStateXORWOW --------------------------
	.section	.nv.constant0._Z15rellenar_huecosPiiiiijP17curandStateXORWOW,"a",@progbits
	.sectionflags	@""
	.align	4
.nv.constant0._Z15rellenar_huecosPiiiiijP17curandStateXORWOW:
	.zero		936


//--------------------- .nv.constant0._Z13random_matrixPiiiiijP17curandStateXORWOW --------------------------
	.section	.nv.constant0._Z13random_matrixPiiiiijP17curandStateXORWOW,"a",@progbits
	.sectionflags	@""
	.align	4
.nv.constant0._Z13random_matrixPiiiiijP17curandStateXORWOW:
	.zero		936


//--------------------- SYMBOLS --------------------------

	.type		.nv.reservedSmem.offset0,@object
	.size		.nv.reservedSmem.offset0,0x4
